//
// Generated by NVIDIA NVVM Compiler
//
// Compiler Build ID: CL-36424714
// Cuda compilation tools, release 13.0, V13.0.88
// Based on NVVM 20.0.0
//

.version 9.0
.target sm_100
.address_size 64

	// .globl	_Z15distances_smallPiS_
// _ZZ15distances_smallPiS_E4matA has been demoted
// _ZZ15distances_smallPiS_E4matB has been demoted
// _ZZ16distances_middlePiS_E4matA has been demoted
// _ZZ16distances_middlePiS_E4matB has been demoted
// _ZZ15distances_largePiS_E4matA has been demoted
// _ZZ15distances_largePiS_E4matB has been demoted

.visible .entry _Z15distances_smallPiS_(
	.param .u64 .ptr .align 1 _Z15distances_smallPiS__param_0,
	.param .u64 .ptr .align 1 _Z15distances_smallPiS__param_1
)
{
	.reg .pred 	%p<6>;
	.reg .b16 	%rs<3>;
	.reg .b32 	%r<194>;
	.reg .b64 	%rd<19>;
	// demoted variable
	.shared .align 4 .b8 _ZZ15distances_smallPiS_E4matA[1024];
	// demoted variable
	.shared .align 4 .b8 _ZZ15distances_smallPiS_E4matB[1024];
	ld.param.u64 	%rd7, [_Z15distances_smallPiS__param_0];
	ld.param.u64 	%rd8, [_Z15distances_smallPiS__param_1];
	cvta.to.global.u64 	%rd9, %rd7;
	cvta.to.global.u64 	%rd1, %rd8;
	mov.u32 	%r18, %tid.x;
	mov.u32 	%r19, %tid.z;
	shl.b32 	%r20, %r19, 2;
	and.b32  	%r21, %r20, 248;
	add.s32 	%r22, %r21, %r18;
	mov.u32 	%r23, %tid.y;
	shl.b32 	%r24, %r19, 3;
	and.b32  	%r25, %r24, 8;
	add.s32 	%r26, %r25, %r23;
	mov.u32 	%r27, %ctaid.x;
	mov.u32 	%r28, %ctaid.z;
	shl.b32 	%r29, %r28, 4;
	and.b32  	%r30, %r29, 1048544;
	add.s32 	%r31, %r30, %r27;
	shl.b32 	%r32, %r31, 4;
	add.s32 	%r1, %r32, %r22;
	mov.u32 	%r33, %ctaid.y;
	shl.b32 	%r34, %r28, 5;
	and.b32  	%r35, %r34, 32;
	add.s32 	%r36, %r35, %r33;
	shl.b32 	%r37, %r36, 4;
	add.s32 	%r2, %r37, %r26;
	shl.b32 	%r38, %r1, 8;
	shl.b32 	%r39, %r22, 6;
	mov.u32 	%r40, _ZZ15distances_smallPiS_E4matA;
	add.s32 	%r3, %r40, %r39;
	shl.b32 	%r41, %r26, 2;
	add.s32 	%r4, %r3, %r41;
	mov.u32 	%r42, _ZZ15distances_smallPiS_E4matB;
	add.s32 	%r6, %r42, %r41;
	add.s32 	%r5, %r6, %r39;
	cvt.u16.u32 	%rs1, %r28;
	and.b16  	%rs2, %rs1, 1;
	mul.wide.u16 	%r43, %rs2, 512;
	add.s32 	%r44, %r23, %r43;
	shl.b32 	%r45, %r33, 4;
	add.s32 	%r46, %r44, %r45;
	add.s32 	%r47, %r46, %r25;
	shl.b32 	%r48, %r47, 8;
	add.s32 	%r49, %r18, %r48;
	add.s32 	%r50, %r49, %r21;
	mul.wide.u32 	%rd10, %r50, 4;
	add.s64 	%rd3, %rd9, 64;
	add.s64 	%rd18, %rd3, %rd10;
	add.s32 	%r51, %r23, %r38;
	add.s32 	%r189, %r51, %r25;
	mov.b32 	%r190, 0;
	mov.u32 	%r192, %r190;
$L__BB0_1:
	setp.ge.s32 	%p1, %r1, %r2;
	mul.wide.s32 	%rd11, %r189, 4;
	add.s64 	%rd5, %rd3, %rd11;
	ld.global.u32 	%r52, [%rd5+-64];
	st.shared.u32 	[%r4], %r52;
	ld.global.u32 	%r53, [%rd18+-64];
	st.shared.u32 	[%r5], %r53;
	bar.sync 	0;
	@%p1 bra 	$L__BB0_3;
	ld.shared.u32 	%r54, [%r3];
	ld.shared.u32 	%r55, [%r6];
	sub.s32 	%r56, %r54, %r55;
	mad.lo.s32 	%r57, %r56, %r56, %r192;
	ld.shared.u32 	%r58, [%r3+4];
	ld.shared.u32 	%r59, [%r6+64];
	sub.s32 	%r60, %r58, %r59;
	mad.lo.s32 	%r61, %r60, %r60, %r57;
	ld.shared.u32 	%r62, [%r3+8];
	ld.shared.u32 	%r63, [%r6+128];
	sub.s32 	%r64, %r62, %r63;
	mad.lo.s32 	%r65, %r64, %r64, %r61;
	ld.shared.u32 	%r66, [%r3+12];
	ld.shared.u32 	%r67, [%r6+192];
	sub.s32 	%r68, %r66, %r67;
	mad.lo.s32 	%r69, %r68, %r68, %r65;
	ld.shared.u32 	%r70, [%r3+16];
	ld.shared.u32 	%r71, [%r6+256];
	sub.s32 	%r72, %r70, %r71;
	mad.lo.s32 	%r73, %r72, %r72, %r69;
	ld.shared.u32 	%r74, [%r3+20];
	ld.shared.u32 	%r75, [%r6+320];
	sub.s32 	%r76, %r74, %r75;
	mad.lo.s32 	%r77, %r76, %r76, %r73;
	ld.shared.u32 	%r78, [%r3+24];
	ld.shared.u32 	%r79, [%r6+384];
	sub.s32 	%r80, %r78, %r79;
	mad.lo.s32 	%r81, %r80, %r80, %r77;
	ld.shared.u32 	%r82, [%r3+28];
	ld.shared.u32 	%r83, [%r6+448];
	sub.s32 	%r84, %r82, %r83;
	mad.lo.s32 	%r85, %r84, %r84, %r81;
	ld.shared.u32 	%r86, [%r3+32];
	ld.shared.u32 	%r87, [%r6+512];
	sub.s32 	%r88, %r86, %r87;
	mad.lo.s32 	%r89, %r88, %r88, %r85;
	ld.shared.u32 	%r90, [%r3+36];
	ld.shared.u32 	%r91, [%r6+576];
	sub.s32 	%r92, %r90, %r91;
	mad.lo.s32 	%r93, %r92, %r92, %r89;
	ld.shared.u32 	%r94, [%r3+40];
	ld.shared.u32 	%r95, [%r6+640];
	sub.s32 	%r96, %r94, %r95;
	mad.lo.s32 	%r97, %r96, %r96, %r93;
	ld.shared.u32 	%r98, [%r3+44];
	ld.shared.u32 	%r99, [%r6+704];
	sub.s32 	%r100, %r98, %r99;
	mad.lo.s32 	%r101, %r100, %r100, %r97;
	ld.shared.u32 	%r102, [%r3+48];
	ld.shared.u32 	%r103, [%r6+768];
	sub.s32 	%r104, %r102, %r103;
	mad.lo.s32 	%r105, %r104, %r104, %r101;
	ld.shared.u32 	%r106, [%r3+52];
	ld.shared.u32 	%r107, [%r6+832];
	sub.s32 	%r108, %r106, %r107;
	mad.lo.s32 	%r109, %r108, %r108, %r105;
	ld.shared.u32 	%r110, [%r3+56];
	ld.shared.u32 	%r111, [%r6+896];
	sub.s32 	%r112, %r110, %r111;
	mad.lo.s32 	%r113, %r112, %r112, %r109;
	ld.shared.u32 	%r114, [%r3+60];
	ld.shared.u32 	%r115, [%r6+960];
	sub.s32 	%r116, %r114, %r115;
	mad.lo.s32 	%r192, %r116, %r116, %r113;
$L__BB0_3:
	setp.ge.s32 	%p2, %r1, %r2;
	bar.sync 	0;
	ld.global.u32 	%r117, [%rd5];
	st.shared.u32 	[%r4], %r117;
	ld.global.u32 	%r118, [%rd18];
	st.shared.u32 	[%r5], %r118;
	bar.sync 	0;
	@%p2 bra 	$L__BB0_5;
	ld.shared.u32 	%r119, [%r3];
	ld.shared.u32 	%r120, [%r6];
	sub.s32 	%r121, %r119, %r120;
	mad.lo.s32 	%r122, %r121, %r121, %r192;
	ld.shared.u32 	%r123, [%r3+4];
	ld.shared.u32 	%r124, [%r6+64];
	sub.s32 	%r125, %r123, %r124;
	mad.lo.s32 	%r126, %r125, %r125, %r122;
	ld.shared.u32 	%r127, [%r3+8];
	ld.shared.u32 	%r128, [%r6+128];
	sub.s32 	%r129, %r127, %r128;
	mad.lo.s32 	%r130, %r129, %r129, %r126;
	ld.shared.u32 	%r131, [%r3+12];
	ld.shared.u32 	%r132, [%r6+192];
	sub.s32 	%r133, %r131, %r132;
	mad.lo.s32 	%r134, %r133, %r133, %r130;
	ld.shared.u32 	%r135, [%r3+16];
	ld.shared.u32 	%r136, [%r6+256];
	sub.s32 	%r137, %r135, %r136;
	mad.lo.s32 	%r138, %r137, %r137, %r134;
	ld.shared.u32 	%r139, [%r3+20];
	ld.shared.u32 	%r140, [%r6+320];
	sub.s32 	%r141, %r139, %r140;
	mad.lo.s32 	%r142, %r141, %r141, %r138;
	ld.shared.u32 	%r143, [%r3+24];
	ld.shared.u32 	%r144, [%r6+384];
	sub.s32 	%r145, %r143, %r144;
	mad.lo.s32 	%r146, %r145, %r145, %r142;
	ld.shared.u32 	%r147, [%r3+28];
	ld.shared.u32 	%r148, [%r6+448];
	sub.s32 	%r149, %r147, %r148;
	mad.lo.s32 	%r150, %r149, %r149, %r146;
	ld.shared.u32 	%r151, [%r3+32];
	ld.shared.u32 	%r152, [%r6+512];
	sub.s32 	%r153, %r151, %r152;
	mad.lo.s32 	%r154, %r153, %r153, %r150;
	ld.shared.u32 	%r155, [%r3+36];
	ld.shared.u32 	%r156, [%r6+576];
	sub.s32 	%r157, %r155, %r156;
	mad.lo.s32 	%r158, %r157, %r157, %r154;
	ld.shared.u32 	%r159, [%r3+40];
	ld.shared.u32 	%r160, [%r6+640];
	sub.s32 	%r161, %r159, %r160;
	mad.lo.s32 	%r162, %r161, %r161, %r158;
	ld.shared.u32 	%r163, [%r3+44];
	ld.shared.u32 	%r164, [%r6+704];
	sub.s32 	%r165, %r163, %r164;
	mad.lo.s32 	%r166, %r165, %r165, %r162;
	ld.shared.u32 	%r167, [%r3+48];
	ld.shared.u32 	%r168, [%r6+768];
	sub.s32 	%r169, %r167, %r168;
	mad.lo.s32 	%r170, %r169, %r169, %r166;
	ld.shared.u32 	%r171, [%r3+52];
	ld.shared.u32 	%r172, [%r6+832];
	sub.s32 	%r173, %r171, %r172;
	mad.lo.s32 	%r174, %r173, %r173, %r170;
	ld.shared.u32 	%r175, [%r3+56];
	ld.shared.u32 	%r176, [%r6+896];
	sub.s32 	%r177, %r175, %r176;
	mad.lo.s32 	%r178, %r177, %r177, %r174;
	ld.shared.u32 	%r179, [%r3+60];
	ld.shared.u32 	%r180, [%r6+960];
	sub.s32 	%r181, %r179, %r180;
	mad.lo.s32 	%r192, %r181, %r181, %r178;
$L__BB0_5:
	bar.sync 	0;
	add.s32 	%r15, %r190, 32;
	add.s64 	%rd18, %rd18, 128;
	add.s32 	%r189, %r189, 32;
	setp.lt.u32 	%p3, %r190, 224;
	mov.u32 	%r190, %r15;
	@%p3 bra 	$L__BB0_1;
	setp.ge.s32 	%p4, %r1, %r2;
	@%p4 bra 	$L__BB0_8;
	shl.b32 	%r185, %r2, 10;
	add.s32 	%r186, %r185, %r1;
	mul.wide.s32 	%rd14, %r186, 4;
	add.s64 	%rd15, %rd1, %rd14;
	st.global.u32 	[%rd15], %r192;
	shl.b32 	%r187, %r1, 10;
	add.s32 	%r188, %r187, %r2;
	mul.wide.s32 	%rd16, %r188, 4;
	add.s64 	%rd17, %rd1, %rd16;
	st.global.u32 	[%rd17], %r192;
	bra.uni 	$L__BB0_10;
$L__BB0_8:
	setp.ne.s32 	%p5, %r1, %r2;
	@%p5 bra 	$L__BB0_10;
	shl.b32 	%r182, %r1, 10;
	add.s32 	%r183, %r182, %r1;
	mul.wide.u32 	%rd12, %r183, 4;
	add.s64 	%rd13, %rd1, %rd12;
	mov.b32 	%r184, 1073741824;
	st.global.u32 	[%rd13], %r184;
$L__BB0_10:
	ret;

}
	// .globl	_Z16distances_middlePiS_
.visible .entry _Z16distances_middlePiS_(
	.param .u64 .ptr .align 1 _Z16distances_middlePiS__param_0,
	.param .u64 .ptr .align 1 _Z16distances_middlePiS__param_1
)
{
	.reg .pred 	%p<6>;
	.reg .b16 	%rs<3>;
	.reg .b32 	%r<194>;
	.reg .b64 	%rd<19>;
	// demoted variable
	.shared .align 4 .b8 _ZZ16distances_middlePiS_E4matA[1024];
	// demoted variable
	.shared .align 4 .b8 _ZZ16distances_middlePiS_E4matB[1024];
	ld.param.u64 	%rd7, [_Z16distances_middlePiS__param_0];
	ld.param.u64 	%rd8, [_Z16distances_middlePiS__param_1];
	cvta.to.global.u64 	%rd9, %rd7;
	cvta.to.global.u64 	%rd1, %rd8;
	mov.u32 	%r18, %tid.x;
	mov.u32 	%r19, %tid.z;
	shl.b32 	%r20, %r19, 2;
	and.b32  	%r21, %r20, 248;
	add.s32 	%r22, %r21, %r18;
	mov.u32 	%r23, %tid.y;
	shl.b32 	%r24, %r19, 3;
	and.b32  	%r25, %r24, 8;
	add.s32 	%r26, %r25, %r23;
	mov.u32 	%r27, %ctaid.x;
	mov.u32 	%r28, %ctaid.z;
	shl.b32 	%r29, %r28, 6;
	and.b32  	%r30, %r29, 4194176;
	add.s32 	%r31, %r30, %r27;
	shl.b32 	%r32, %r31, 4;
	add.s32 	%r1, %r32, %r22;
	mov.u32 	%r33, %ctaid.y;
	shl.b32 	%r34, %r28, 7;
	and.b32  	%r35, %r34, 128;
	add.s32 	%r36, %r35, %r33;
	shl.b32 	%r37, %r36, 4;
	add.s32 	%r2, %r37, %r26;
	shl.b32 	%r38, %r1, 10;
	shl.b32 	%r39, %r22, 6;
	mov.u32 	%r40, _ZZ16distances_middlePiS_E4matA;
	add.s32 	%r3, %r40, %r39;
	shl.b32 	%r41, %r26, 2;
	add.s32 	%r4, %r3, %r41;
	mov.u32 	%r42, _ZZ16distances_middlePiS_E4matB;
	add.s32 	%r6, %r42, %r41;
	add.s32 	%r5, %r6, %r39;
	cvt.u16.u32 	%rs1, %r28;
	and.b16  	%rs2, %rs1, 1;
	mul.wide.u16 	%r43, %rs2, 2048;
	or.b32  	%r44, %r23, %r43;
	shl.b32 	%r45, %r33, 4;
	add.s32 	%r46, %r44, %r45;
	add.s32 	%r47, %r46, %r25;
	shl.b32 	%r48, %r47, 10;
	or.b32  	%r49, %r18, %r48;
	add.s32 	%r50, %r49, %r21;
	mul.wide.u32 	%rd10, %r50, 4;
	add.s64 	%rd3, %rd9, 64;
	add.s64 	%rd18, %rd3, %rd10;
	or.b32  	%r51, %r23, %r38;
	add.s32 	%r189, %r51, %r25;
	mov.b32 	%r190, 0;
	mov.u32 	%r192, %r190;
$L__BB1_1:
	setp.ge.s32 	%p1, %r1, %r2;
	mul.wide.s32 	%rd11, %r189, 4;
	add.s64 	%rd5, %rd3, %rd11;
	ld.global.u32 	%r52, [%rd5+-64];
	st.shared.u32 	[%r4], %r52;
	ld.global.u32 	%r53, [%rd18+-64];
	st.shared.u32 	[%r5], %r53;
	bar.sync 	0;
	@%p1 bra 	$L__BB1_3;
	ld.shared.u32 	%r54, [%r3];
	ld.shared.u32 	%r55, [%r6];
	sub.s32 	%r56, %r54, %r55;
	mad.lo.s32 	%r57, %r56, %r56, %r192;
	ld.shared.u32 	%r58, [%r3+4];
	ld.shared.u32 	%r59, [%r6+64];
	sub.s32 	%r60, %r58, %r59;
	mad.lo.s32 	%r61, %r60, %r60, %r57;
	ld.shared.u32 	%r62, [%r3+8];
	ld.shared.u32 	%r63, [%r6+128];
	sub.s32 	%r64, %r62, %r63;
	mad.lo.s32 	%r65, %r64, %r64, %r61;
	ld.shared.u32 	%r66, [%r3+12];
	ld.shared.u32 	%r67, [%r6+192];
	sub.s32 	%r68, %r66, %r67;
	mad.lo.s32 	%r69, %r68, %r68, %r65;
	ld.shared.u32 	%r70, [%r3+16];
	ld.shared.u32 	%r71, [%r6+256];
	sub.s32 	%r72, %r70, %r71;
	mad.lo.s32 	%r73, %r72, %r72, %r69;
	ld.shared.u32 	%r74, [%r3+20];
	ld.shared.u32 	%r75, [%r6+320];
	sub.s32 	%r76, %r74, %r75;
	mad.lo.s32 	%r77, %r76, %r76, %r73;
	ld.shared.u32 	%r78, [%r3+24];
	ld.shared.u32 	%r79, [%r6+384];
	sub.s32 	%r80, %r78, %r79;
	mad.lo.s32 	%r81, %r80, %r80, %r77;
	ld.shared.u32 	%r82, [%r3+28];
	ld.shared.u32 	%r83, [%r6+448];
	sub.s32 	%r84, %r82, %r83;
	mad.lo.s32 	%r85, %r84, %r84, %r81;
	ld.shared.u32 	%r86, [%r3+32];
	ld.shared.u32 	%r87, [%r6+512];
	sub.s32 	%r88, %r86, %r87;
	mad.lo.s32 	%r89, %r88, %r88, %r85;
	ld.shared.u32 	%r90, [%r3+36];
	ld.shared.u32 	%r91, [%r6+576];
	sub.s32 	%r92, %r90, %r91;
	mad.lo.s32 	%r93, %r92, %r92, %r89;
	ld.shared.u32 	%r94, [%r3+40];
	ld.shared.u32 	%r95, [%r6+640];
	sub.s32 	%r96, %r94, %r95;
	mad.lo.s32 	%r97, %r96, %r96, %r93;
	ld.shared.u32 	%r98, [%r3+44];
	ld.shared.u32 	%r99, [%r6+704];
	sub.s32 	%r100, %r98, %r99;
	mad.lo.s32 	%r101, %r100, %r100, %r97;
	ld.shared.u32 	%r102, [%r3+48];
	ld.shared.u32 	%r103, [%r6+768];
	sub.s32 	%r104, %r102, %r103;
	mad.lo.s32 	%r105, %r104, %r104, %r101;
	ld.shared.u32 	%r106, [%r3+52];
	ld.shared.u32 	%r107, [%r6+832];
	sub.s32 	%r108, %r106, %r107;
	mad.lo.s32 	%r109, %r108, %r108, %r105;
	ld.shared.u32 	%r110, [%r3+56];
	ld.shared.u32 	%r111, [%r6+896];
	sub.s32 	%r112, %r110, %r111;
	mad.lo.s32 	%r113, %r112, %r112, %r109;
	ld.shared.u32 	%r114, [%r3+60];
	ld.shared.u32 	%r115, [%r6+960];
	sub.s32 	%r116, %r114, %r115;
	mad.lo.s32 	%r192, %r116, %r116, %r113;
$L__BB1_3:
	setp.ge.s32 	%p2, %r1, %r2;
	bar.sync 	0;
	ld.global.u32 	%r117, [%rd5];
	st.shared.u32 	[%r4], %r117;
	ld.global.u32 	%r118, [%rd18];
	st.shared.u32 	[%r5], %r118;
	bar.sync 	0;
	@%p2 bra 	$L__BB1_5;
	ld.shared.u32 	%r119, [%r3];
	ld.shared.u32 	%r120, [%r6];
	sub.s32 	%r121, %r119, %r120;
	mad.lo.s32 	%r122, %r121, %r121, %r192;
	ld.shared.u32 	%r123, [%r3+4];
	ld.shared.u32 	%r124, [%r6+64];
	sub.s32 	%r125, %r123, %r124;
	mad.lo.s32 	%r126, %r125, %r125, %r122;
	ld.shared.u32 	%r127, [%r3+8];
	ld.shared.u32 	%r128, [%r6+128];
	sub.s32 	%r129, %r127, %r128;
	mad.lo.s32 	%r130, %r129, %r129, %r126;
	ld.shared.u32 	%r131, [%r3+12];
	ld.shared.u32 	%r132, [%r6+192];
	sub.s32 	%r133, %r131, %r132;
	mad.lo.s32 	%r134, %r133, %r133, %r130;
	ld.shared.u32 	%r135, [%r3+16];
	ld.shared.u32 	%r136, [%r6+256];
	sub.s32 	%r137, %r135, %r136;
	mad.lo.s32 	%r138, %r137, %r137, %r134;
	ld.shared.u32 	%r139, [%r3+20];
	ld.shared.u32 	%r140, [%r6+320];
	sub.s32 	%r141, %r139, %r140;
	mad.lo.s32 	%r142, %r141, %r141, %r138;
	ld.shared.u32 	%r143, [%r3+24];
	ld.shared.u32 	%r144, [%r6+384];
	sub.s32 	%r145, %r143, %r144;
	mad.lo.s32 	%r146, %r145, %r145, %r142;
	ld.shared.u32 	%r147, [%r3+28];
	ld.shared.u32 	%r148, [%r6+448];
	sub.s32 	%r149, %r147, %r148;
	mad.lo.s32 	%r150, %r149, %r149, %r146;
	ld.shared.u32 	%r151, [%r3+32];
	ld.shared.u32 	%r152, [%r6+512];
	sub.s32 	%r153, %r151, %r152;
	mad.lo.s32 	%r154, %r153, %r153, %r150;
	ld.shared.u32 	%r155, [%r3+36];
	ld.shared.u32 	%r156, [%r6+576];
	sub.s32 	%r157, %r155, %r156;
	mad.lo.s32 	%r158, %r157, %r157, %r154;
	ld.shared.u32 	%r159, [%r3+40];
	ld.shared.u32 	%r160, [%r6+640];
	sub.s32 	%r161, %r159, %r160;
	mad.lo.s32 	%r162, %r161, %r161, %r158;
	ld.shared.u32 	%r163, [%r3+44];
	ld.shared.u32 	%r164, [%r6+704];
	sub.s32 	%r165, %r163, %r164;
	mad.lo.s32 	%r166, %r165, %r165, %r162;
	ld.shared.u32 	%r167, [%r3+48];
	ld.shared.u32 	%r168, [%r6+768];
	sub.s32 	%r169, %r167, %r168;
	mad.lo.s32 	%r170, %r169, %r169, %r166;
	ld.shared.u32 	%r171, [%r3+52];
	ld.shared.u32 	%r172, [%r6+832];
	sub.s32 	%r173, %r171, %r172;
	mad.lo.s32 	%r174, %r173, %r173, %r170;
	ld.shared.u32 	%r175, [%r3+56];
	ld.shared.u32 	%r176, [%r6+896];
	sub.s32 	%r177, %r175, %r176;
	mad.lo.s32 	%r178, %r177, %r177, %r174;
	ld.shared.u32 	%r179, [%r3+60];
	ld.shared.u32 	%r180, [%r6+960];
	sub.s32 	%r181, %r179, %r180;
	mad.lo.s32 	%r192, %r181, %r181, %r178;
$L__BB1_5:
	bar.sync 	0;
	add.s32 	%r15, %r190, 32;
	add.s64 	%rd18, %rd18, 128;
	add.s32 	%r189, %r189, 32;
	setp.lt.u32 	%p3, %r190, 992;
	mov.u32 	%r190, %r15;
	@%p3 bra 	$L__BB1_1;
	setp.ge.s32 	%p4, %r1, %r2;
	@%p4 bra 	$L__BB1_8;
	shl.b32 	%r185, %r2, 12;
	add.s32 	%r186, %r185, %r1;
	mul.wide.s32 	%rd14, %r186, 4;
	add.s64 	%rd15, %rd1, %rd14;
	st.global.u32 	[%rd15], %r192;
	shl.b32 	%r187, %r1, 12;
	add.s32 	%r188, %r187, %r2;
	mul.wide.s32 	%rd16, %r188, 4;
	add.s64 	%rd17, %rd1, %rd16;
	st.global.u32 	[%rd17], %r192;
	bra.uni 	$L__BB1_10;
$L__BB1_8:
	setp.ne.s32 	%p5, %r1, %r2;
	@%p5 bra 	$L__BB1_10;
	shl.b32 	%r182, %r1, 12;
	add.s32 	%r183, %r182, %r1;
	mul.wide.u32 	%rd12, %r183, 4;
	add.s64 	%rd13, %rd1, %rd12;
	mov.b32 	%r184, 1073741824;
	st.global.u32 	[%rd13], %r184;
$L__BB1_10:
	ret;

}
	// .globl	_Z15distances_largePiS_
.visible .entry _Z15distances_largePiS_(
	.param .u64 .ptr .align 1 _Z15distances_largePiS__param_0,
	.param .u64 .ptr .align 1 _Z15distances_largePiS__param_1
)
{
	.reg .pred 	%p<6>;
	.reg .b16 	%rs<3>;
	.reg .b32 	%r<197>;
	.reg .b64 	%rd<21>;
	// demoted variable
	.shared .align 4 .b8 _ZZ15distances_largePiS_E4matA[1024];
	// demoted variable
	.shared .align 4 .b8 _ZZ15distances_largePiS_E4matB[1024];
	ld.param.u64 	%rd8, [_Z15distances_largePiS__param_0];
	ld.param.u64 	%rd9, [_Z15distances_largePiS__param_1];
	cvta.to.global.u64 	%rd1, %rd8;
	cvta.to.global.u64 	%rd2, %rd9;
	mov.u32 	%r21, %tid.x;
	mov.u32 	%r22, %tid.z;
	shl.b32 	%r23, %r22, 2;
	and.b32  	%r24, %r23, 248;
	add.s32 	%r25, %r24, %r21;
	mov.u32 	%r26, %tid.y;
	shl.b32 	%r27, %r22, 3;
	and.b32  	%r28, %r27, 8;
	add.s32 	%r29, %r28, %r26;
	mov.u32 	%r30, %ctaid.x;
	mov.u32 	%r31, %ctaid.z;
	shl.b32 	%r32, %r31, 8;
	and.b32  	%r33, %r32, 16776704;
	add.s32 	%r34, %r33, %r30;
	shl.b32 	%r35, %r34, 4;
	add.s32 	%r1, %r35, %r25;
	mov.u32 	%r36, %ctaid.y;
	shl.b32 	%r37, %r31, 9;
	and.b32  	%r38, %r37, 512;
	add.s32 	%r39, %r38, %r36;
	shl.b32 	%r40, %r39, 4;
	add.s32 	%r2, %r40, %r29;
	shl.b32 	%r41, %r1, 12;
	shl.b32 	%r42, %r25, 6;
	mov.u32 	%r43, _ZZ15distances_largePiS_E4matA;
	add.s32 	%r3, %r43, %r42;
	shl.b32 	%r44, %r29, 2;
	add.s32 	%r4, %r3, %r44;
	mov.u32 	%r45, _ZZ15distances_largePiS_E4matB;
	add.s32 	%r6, %r45, %r44;
	add.s32 	%r5, %r6, %r42;
	cvt.u16.u32 	%rs1, %r31;
	and.b16  	%rs2, %rs1, 1;
	mul.wide.u16 	%r46, %rs2, 8192;
	or.b32  	%r47, %r26, %r46;
	shl.b32 	%r48, %r36, 4;
	add.s32 	%r49, %r47, %r48;
	add.s32 	%r50, %r49, %r28;
	shl.b32 	%r51, %r50, 12;
	or.b32  	%r52, %r21, %r51;
	add.s32 	%r192, %r52, %r24;
	mul.wide.u32 	%rd10, %r192, 4;
	add.s64 	%rd4, %rd1, 64;
	add.s64 	%rd20, %rd4, %rd10;
	or.b32  	%r53, %r26, %r41;
	add.s32 	%r191, %r53, %r28;
	mov.b32 	%r193, 0;
	mov.u32 	%r195, %r193;
$L__BB2_1:
	setp.ge.s32 	%p1, %r1, %r2;
	mul.wide.s32 	%rd11, %r191, 4;
	add.s64 	%rd6, %rd4, %rd11;
	ld.global.u32 	%r54, [%rd6+-64];
	st.shared.u32 	[%r4], %r54;
	mul.wide.u32 	%rd12, %r192, 4;
	add.s64 	%rd13, %rd1, %rd12;
	ld.global.u32 	%r55, [%rd13];
	st.shared.u32 	[%r5], %r55;
	bar.sync 	0;
	@%p1 bra 	$L__BB2_3;
	ld.shared.u32 	%r56, [%r3];
	ld.shared.u32 	%r57, [%r6];
	sub.s32 	%r58, %r56, %r57;
	mad.lo.s32 	%r59, %r58, %r58, %r195;
	ld.shared.u32 	%r60, [%r3+4];
	ld.shared.u32 	%r61, [%r6+64];
	sub.s32 	%r62, %r60, %r61;
	mad.lo.s32 	%r63, %r62, %r62, %r59;
	ld.shared.u32 	%r64, [%r3+8];
	ld.shared.u32 	%r65, [%r6+128];
	sub.s32 	%r66, %r64, %r65;
	mad.lo.s32 	%r67, %r66, %r66, %r63;
	ld.shared.u32 	%r68, [%r3+12];
	ld.shared.u32 	%r69, [%r6+192];
	sub.s32 	%r70, %r68, %r69;
	mad.lo.s32 	%r71, %r70, %r70, %r67;
	ld.shared.u32 	%r72, [%r3+16];
	ld.shared.u32 	%r73, [%r6+256];
	sub.s32 	%r74, %r72, %r73;
	mad.lo.s32 	%r75, %r74, %r74, %r71;
	ld.shared.u32 	%r76, [%r3+20];
	ld.shared.u32 	%r77, [%r6+320];
	sub.s32 	%r78, %r76, %r77;
	mad.lo.s32 	%r79, %r78, %r78, %r75;
	ld.shared.u32 	%r80, [%r3+24];
	ld.shared.u32 	%r81, [%r6+384];
	sub.s32 	%r82, %r80, %r81;
	mad.lo.s32 	%r83, %r82, %r82, %r79;
	ld.shared.u32 	%r84, [%r3+28];
	ld.shared.u32 	%r85, [%r6+448];
	sub.s32 	%r86, %r84, %r85;
	mad.lo.s32 	%r87, %r86, %r86, %r83;
	ld.shared.u32 	%r88, [%r3+32];
	ld.shared.u32 	%r89, [%r6+512];
	sub.s32 	%r90, %r88, %r89;
	mad.lo.s32 	%r91, %r90, %r90, %r87;
	ld.shared.u32 	%r92, [%r3+36];
	ld.shared.u32 	%r93, [%r6+576];
	sub.s32 	%r94, %r92, %r93;
	mad.lo.s32 	%r95, %r94, %r94, %r91;
	ld.shared.u32 	%r96, [%r3+40];
	ld.shared.u32 	%r97, [%r6+640];
	sub.s32 	%r98, %r96, %r97;
	mad.lo.s32 	%r99, %r98, %r98, %r95;
	ld.shared.u32 	%r100, [%r3+44];
	ld.shared.u32 	%r101, [%r6+704];
	sub.s32 	%r102, %r100, %r101;
	mad.lo.s32 	%r103, %r102, %r102, %r99;
	ld.shared.u32 	%r104, [%r3+48];
	ld.shared.u32 	%r105, [%r6+768];
	sub.s32 	%r106, %r104, %r105;
	mad.lo.s32 	%r107, %r106, %r106, %r103;
	ld.shared.u32 	%r108, [%r3+52];
	ld.shared.u32 	%r109, [%r6+832];
	sub.s32 	%r110, %r108, %r109;
	mad.lo.s32 	%r111, %r110, %r110, %r107;
	ld.shared.u32 	%r112, [%r3+56];
	ld.shared.u32 	%r113, [%r6+896];
	sub.s32 	%r114, %r112, %r113;
	mad.lo.s32 	%r115, %r114, %r114, %r111;
	ld.shared.u32 	%r116, [%r3+60];
	ld.shared.u32 	%r117, [%r6+960];
	sub.s32 	%r118, %r116, %r117;
	mad.lo.s32 	%r195, %r118, %r118, %r115;
$L__BB2_3:
	setp.ge.s32 	%p2, %r1, %r2;
	bar.sync 	0;
	ld.global.u32 	%r119, [%rd6];
	st.shared.u32 	[%r4], %r119;
	ld.global.u32 	%r120, [%rd20];
	st.shared.u32 	[%r5], %r120;
	bar.sync 	0;
	@%p2 bra 	$L__BB2_5;
	ld.shared.u32 	%r121, [%r3];
	ld.shared.u32 	%r122, [%r6];
	sub.s32 	%r123, %r121, %r122;
	mad.lo.s32 	%r124, %r123, %r123, %r195;
	ld.shared.u32 	%r125, [%r3+4];
	ld.shared.u32 	%r126, [%r6+64];
	sub.s32 	%r127, %r125, %r126;
	mad.lo.s32 	%r128, %r127, %r127, %r124;
	ld.shared.u32 	%r129, [%r3+8];
	ld.shared.u32 	%r130, [%r6+128];
	sub.s32 	%r131, %r129, %r130;
	mad.lo.s32 	%r132, %r131, %r131, %r128;
	ld.shared.u32 	%r133, [%r3+12];
	ld.shared.u32 	%r134, [%r6+192];
	sub.s32 	%r135, %r133, %r134;
	mad.lo.s32 	%r136, %r135, %r135, %r132;
	ld.shared.u32 	%r137, [%r3+16];
	ld.shared.u32 	%r138, [%r6+256];
	sub.s32 	%r139, %r137, %r138;
	mad.lo.s32 	%r140, %r139, %r139, %r136;
	ld.shared.u32 	%r141, [%r3+20];
	ld.shared.u32 	%r142, [%r6+320];
	sub.s32 	%r143, %r141, %r142;
	mad.lo.s32 	%r144, %r143, %r143, %r140;
	ld.shared.u32 	%r145, [%r3+24];
	ld.shared.u32 	%r146, [%r6+384];
	sub.s32 	%r147, %r145, %r146;
	mad.lo.s32 	%r148, %r147, %r147, %r144;
	ld.shared.u32 	%r149, [%r3+28];
	ld.shared.u32 	%r150, [%r6+448];
	sub.s32 	%r151, %r149, %r150;
	mad.lo.s32 	%r152, %r151, %r151, %r148;
	ld.shared.u32 	%r153, [%r3+32];
	ld.shared.u32 	%r154, [%r6+512];
	sub.s32 	%r155, %r153, %r154;
	mad.lo.s32 	%r156, %r155, %r155, %r152;
	ld.shared.u32 	%r157, [%r3+36];
	ld.shared.u32 	%r158, [%r6+576];
	sub.s32 	%r159, %r157, %r158;
	mad.lo.s32 	%r160, %r159, %r159, %r156;
	ld.shared.u32 	%r161, [%r3+40];
	ld.shared.u32 	%r162, [%r6+640];
	sub.s32 	%r163, %r161, %r162;
	mad.lo.s32 	%r164, %r163, %r163, %r160;
	ld.shared.u32 	%r165, [%r3+44];
	ld.shared.u32 	%r166, [%r6+704];
	sub.s32 	%r167, %r165, %r166;
	mad.lo.s32 	%r168, %r167, %r167, %r164;
	ld.shared.u32 	%r169, [%r3+48];
	ld.shared.u32 	%r170, [%r6+768];
	sub.s32 	%r171, %r169, %r170;
	mad.lo.s32 	%r172, %r171, %r171, %r168;
	ld.shared.u32 	%r173, [%r3+52];
	ld.shared.u32 	%r174, [%r6+832];
	sub.s32 	%r175, %r173, %r174;
	mad.lo.s32 	%r176, %r175, %r175, %r172;
	ld.shared.u32 	%r177, [%r3+56];
	ld.shared.u32 	%r178, [%r6+896];
	sub.s32 	%r179, %r177, %r178;
	mad.lo.s32 	%r180, %r179, %r179, %r176;
	ld.shared.u32 	%r181, [%r3+60];
	ld.shared.u32 	%r182, [%r6+960];
	sub.s32 	%r183, %r181, %r182;
	mad.lo.s32 	%r195, %r183, %r183, %r180;
$L__BB2_5:
	bar.sync 	0;
	add.s32 	%r17, %r193, 32;
	add.s64 	%rd20, %rd20, 128;
	add.s32 	%r192, %r192, 32;
	add.s32 	%r191, %r191, 32;
	setp.lt.u32 	%p3, %r193, 4064;
	mov.u32 	%r193, %r17;
	@%p3 bra 	$L__BB2_1;
	setp.ge.s32 	%p4, %r1, %r2;
	@%p4 bra 	$L__BB2_8;
	shl.b32 	%r187, %r2, 14;
	add.s32 	%r188, %r187, %r1;
	mul.wide.s32 	%rd16, %r188, 4;
	add.s64 	%rd17, %rd2, %rd16;
	st.global.u32 	[%rd17], %r195;
	shl.b32 	%r189, %r1, 14;
	add.s32 	%r190, %r189, %r2;
	mul.wide.s32 	%rd18, %r190, 4;
	add.s64 	%rd19, %rd2, %rd18;
	st.global.u32 	[%rd19], %r195;
	bra.uni 	$L__BB2_10;
$L__BB2_8:
	setp.ne.s32 	%p5, %r1, %r2;
	@%p5 bra 	$L__BB2_10;
	shl.b32 	%r184, %r1, 14;
	add.s32 	%r185, %r184, %r1;
	mul.wide.u32 	%rd14, %r185, 4;
	add.s64 	%rd15, %rd2, %rd14;
	mov.b32 	%r186, 1073741824;
	st.global.u32 	[%rd15], %r186;
$L__BB2_10:
	ret;

}
	// .globl	_Z10sort_smallPiS_
.visible .entry _Z10sort_smallPiS_(
	.param .u64 .ptr .align 1 _Z10sort_smallPiS__param_0,
	.param .u64 .ptr .align 1 _Z10sort_smallPiS__param_1
)
{
	.reg .pred 	%p<23>;
	.reg .b32 	%r<118>;
	.reg .b64 	%rd<13>;

	ld.param.u64 	%rd3, [_Z10sort_smallPiS__param_0];
	ld.param.u64 	%rd4, [_Z10sort_smallPiS__param_1];
	cvta.to.global.u64 	%rd1, %rd3;
	cvta.to.global.u64 	%rd2, %rd4;
	mov.u32 	%r27, %ntid.x;
	mov.u32 	%r28, %ctaid.x;
	mov.u32 	%r29, %tid.x;
	mad.lo.s32 	%r30, %r27, %r28, %r29;
	shl.b32 	%r1, %r30, 10;
	add.s32 	%r31, %r1, 1024;
	shl.b32 	%r2, %r30, 3;
	or.b32  	%r32, %r1, 1;
	max.s32 	%r33, %r31, %r32;
	and.b32  	%r3, %r33, 1;
	sub.s32 	%r4, %r1, %r33;
	or.b32  	%r5, %r1, 7;
	or.b32  	%r34, %r1, %r3;
	sub.s32 	%r6, %r34, %r33;
	mov.b32 	%r107, 0;
$L__BB3_1:
	setp.eq.s32 	%p1, %r1, 2147482624;
	@%p1 bra 	$L__BB3_8;
	setp.gt.u32 	%p2, %r4, -16;
	mov.b32 	%r116, 1073741824;
	mov.u32 	%r114, %r1;
	@%p2 bra 	$L__BB3_6;
	mov.b32 	%r116, 1073741824;
	mov.u32 	%r109, %r6;
	mov.u32 	%r110, %r5;
$L__BB3_4:
	.pragma "nounroll";
	add.s32 	%r38, %r110, -7;
	mul.wide.s32 	%rd5, %r38, 4;
	add.s64 	%rd6, %rd1, %rd5;
	ld.global.u32 	%r39, [%rd6];
	setp.lt.s32 	%p3, %r39, %r116;
	min.s32 	%r40, %r39, %r116;
	selp.b32 	%r41, %r38, %r117, %p3;
	add.s32 	%r42, %r110, -6;
	ld.global.u32 	%r43, [%rd6+4];
	setp.lt.s32 	%p4, %r43, %r40;
	min.s32 	%r44, %r43, %r40;
	selp.b32 	%r45, %r42, %r41, %p4;
	add.s32 	%r46, %r110, -5;
	ld.global.u32 	%r47, [%rd6+8];
	setp.lt.s32 	%p5, %r47, %r44;
	min.s32 	%r48, %r47, %r44;
	selp.b32 	%r49, %r46, %r45, %p5;
	add.s32 	%r50, %r110, -4;
	ld.global.u32 	%r51, [%rd6+12];
	setp.lt.s32 	%p6, %r51, %r48;
	min.s32 	%r52, %r51, %r48;
	selp.b32 	%r53, %r50, %r49, %p6;
	add.s32 	%r54, %r110, -3;
	ld.global.u32 	%r55, [%rd6+16];
	setp.lt.s32 	%p7, %r55, %r52;
	min.s32 	%r56, %r55, %r52;
	selp.b32 	%r57, %r54, %r53, %p7;
	add.s32 	%r58, %r110, -2;
	ld.global.u32 	%r59, [%rd6+20];
	setp.lt.s32 	%p8, %r59, %r56;
	min.s32 	%r60, %r59, %r56;
	selp.b32 	%r61, %r58, %r57, %p8;
	add.s32 	%r62, %r110, -1;
	ld.global.u32 	%r63, [%rd6+24];
	setp.lt.s32 	%p9, %r63, %r60;
	min.s32 	%r64, %r63, %r60;
	selp.b32 	%r65, %r62, %r61, %p9;
	add.s32 	%r66, %r110, 8;
	ld.global.u32 	%r67, [%rd6+28];
	setp.lt.s32 	%p10, %r67, %r64;
	min.s32 	%r68, %r67, %r64;
	selp.b32 	%r69, %r110, %r65, %p10;
	add.s32 	%r70, %r110, 1;
	ld.global.u32 	%r71, [%rd6+32];
	setp.lt.s32 	%p11, %r71, %r68;
	min.s32 	%r72, %r71, %r68;
	selp.b32 	%r73, %r70, %r69, %p11;
	add.s32 	%r74, %r110, 2;
	ld.global.u32 	%r75, [%rd6+36];
	setp.lt.s32 	%p12, %r75, %r72;
	min.s32 	%r76, %r75, %r72;
	selp.b32 	%r77, %r74, %r73, %p12;
	add.s32 	%r78, %r110, 3;
	ld.global.u32 	%r79, [%rd6+40];
	setp.lt.s32 	%p13, %r79, %r76;
	min.s32 	%r80, %r79, %r76;
	selp.b32 	%r81, %r78, %r77, %p13;
	add.s32 	%r82, %r110, 4;
	ld.global.u32 	%r83, [%rd6+44];
	setp.lt.s32 	%p14, %r83, %r80;
	min.s32 	%r84, %r83, %r80;
	selp.b32 	%r85, %r82, %r81, %p14;
	add.s32 	%r86, %r110, 5;
	ld.global.u32 	%r87, [%rd6+48];
	setp.lt.s32 	%p15, %r87, %r84;
	min.s32 	%r88, %r87, %r84;
	selp.b32 	%r89, %r86, %r85, %p15;
	add.s32 	%r90, %r110, 6;
	ld.global.u32 	%r91, [%rd6+52];
	setp.lt.s32 	%p16, %r91, %r88;
	min.s32 	%r92, %r91, %r88;
	selp.b32 	%r93, %r90, %r89, %p16;
	add.s32 	%r94, %r110, 7;
	ld.global.u32 	%r95, [%rd6+56];
	setp.lt.s32 	%p17, %r95, %r92;
	min.s32 	%r96, %r95, %r92;
	selp.b32 	%r97, %r94, %r93, %p17;
	ld.global.u32 	%r98, [%rd6+60];
	setp.lt.s32 	%p18, %r98, %r96;
	min.s32 	%r116, %r98, %r96;
	selp.b32 	%r117, %r66, %r97, %p18;
	add.s32 	%r110, %r110, 16;
	add.s32 	%r109, %r109, 16;
	setp.ne.s32 	%p19, %r109, 0;
	@%p19 bra 	$L__BB3_4;
	add.s32 	%r114, %r110, -7;
$L__BB3_6:
	setp.eq.s32 	%p20, %r3, 0;
	@%p20 bra 	$L__BB3_8;
	mul.wide.s32 	%rd7, %r114, 4;
	add.s64 	%rd8, %rd1, %rd7;
	ld.global.u32 	%r99, [%rd8];
	setp.lt.s32 	%p21, %r99, %r116;
	selp.b32 	%r117, %r114, %r117, %p21;
$L__BB3_8:
	shr.s32 	%r100, %r117, 31;
	shr.u32 	%r101, %r100, 22;
	add.s32 	%r102, %r117, %r101;
	and.b32  	%r103, %r102, -1024;
	sub.s32 	%r104, %r117, %r103;
	add.s32 	%r105, %r2, %r107;
	mul.wide.s32 	%rd9, %r105, 4;
	add.s64 	%rd10, %rd2, %rd9;
	st.global.u32 	[%rd10], %r104;
	mul.wide.s32 	%rd11, %r117, 4;
	add.s64 	%rd12, %rd1, %rd11;
	mov.b32 	%r106, 1073741824;
	st.global.u32 	[%rd12], %r106;
	add.s32 	%r107, %r107, 1;
	setp.ne.s32 	%p22, %r107, 8;
	@%p22 bra 	$L__BB3_1;
	ret;

}
	// .globl	_Z11sort_middlePiS_
.visible .entry _Z11sort_middlePiS_(
	.param .u64 .ptr .align 1 _Z11sort_middlePiS__param_0,
	.param .u64 .ptr .align 1 _Z11sort_middlePiS__param_1
)
{
	.reg .pred 	%p<23>;
	.reg .b32 	%r<118>;
	.reg .b64 	%rd<13>;

	ld.param.u64 	%rd3, [_Z11sort_middlePiS__param_0];
	ld.param.u64 	%rd4, [_Z11sort_middlePiS__param_1];
	cvta.to.global.u64 	%rd1, %rd3;
	cvta.to.global.u64 	%rd2, %rd4;
	mov.u32 	%r27, %ntid.x;
	mov.u32 	%r28, %ctaid.x;
	mov.u32 	%r29, %tid.x;
	mad.lo.s32 	%r30, %r27, %r28, %r29;
	shl.b32 	%r1, %r30, 12;
	add.s32 	%r31, %r1, 4096;
	shl.b32 	%r2, %r30, 4;
	or.b32  	%r32, %r1, 1;
	max.s32 	%r33, %r31, %r32;
	and.b32  	%r3, %r33, 1;
	sub.s32 	%r4, %r1, %r33;
	or.b32  	%r5, %r1, 7;
	or.b32  	%r34, %r1, %r3;
	sub.s32 	%r6, %r34, %r33;
	mov.b32 	%r107, 0;
$L__BB4_1:
	setp.eq.s32 	%p1, %r1, 2147479552;
	@%p1 bra 	$L__BB4_8;
	setp.gt.u32 	%p2, %r4, -16;
	mov.b32 	%r116, 1073741824;
	mov.u32 	%r114, %r1;
	@%p2 bra 	$L__BB4_6;
	mov.b32 	%r116, 1073741824;
	mov.u32 	%r109, %r6;
	mov.u32 	%r110, %r5;
$L__BB4_4:
	.pragma "nounroll";
	add.s32 	%r38, %r110, -7;
	mul.wide.s32 	%rd5, %r38, 4;
	add.s64 	%rd6, %rd1, %rd5;
	ld.global.u32 	%r39, [%rd6];
	setp.lt.s32 	%p3, %r39, %r116;
	min.s32 	%r40, %r39, %r116;
	selp.b32 	%r41, %r38, %r117, %p3;
	add.s32 	%r42, %r110, -6;
	ld.global.u32 	%r43, [%rd6+4];
	setp.lt.s32 	%p4, %r43, %r40;
	min.s32 	%r44, %r43, %r40;
	selp.b32 	%r45, %r42, %r41, %p4;
	add.s32 	%r46, %r110, -5;
	ld.global.u32 	%r47, [%rd6+8];
	setp.lt.s32 	%p5, %r47, %r44;
	min.s32 	%r48, %r47, %r44;
	selp.b32 	%r49, %r46, %r45, %p5;
	add.s32 	%r50, %r110, -4;
	ld.global.u32 	%r51, [%rd6+12];
	setp.lt.s32 	%p6, %r51, %r48;
	min.s32 	%r52, %r51, %r48;
	selp.b32 	%r53, %r50, %r49, %p6;
	add.s32 	%r54, %r110, -3;
	ld.global.u32 	%r55, [%rd6+16];
	setp.lt.s32 	%p7, %r55, %r52;
	min.s32 	%r56, %r55, %r52;
	selp.b32 	%r57, %r54, %r53, %p7;
	add.s32 	%r58, %r110, -2;
	ld.global.u32 	%r59, [%rd6+20];
	setp.lt.s32 	%p8, %r59, %r56;
	min.s32 	%r60, %r59, %r56;
	selp.b32 	%r61, %r58, %r57, %p8;
	add.s32 	%r62, %r110, -1;
	ld.global.u32 	%r63, [%rd6+24];
	setp.lt.s32 	%p9, %r63, %r60;
	min.s32 	%r64, %r63, %r60;
	selp.b32 	%r65, %r62, %r61, %p9;
	add.s32 	%r66, %r110, 8;
	ld.global.u32 	%r67, [%rd6+28];
	setp.lt.s32 	%p10, %r67, %r64;
	min.s32 	%r68, %r67, %r64;
	selp.b32 	%r69, %r110, %r65, %p10;
	add.s32 	%r70, %r110, 1;
	ld.global.u32 	%r71, [%rd6+32];
	setp.lt.s32 	%p11, %r71, %r68;
	min.s32 	%r72, %r71, %r68;
	selp.b32 	%r73, %r70, %r69, %p11;
	add.s32 	%r74, %r110, 2;
	ld.global.u32 	%r75, [%rd6+36];
	setp.lt.s32 	%p12, %r75, %r72;
	min.s32 	%r76, %r75, %r72;
	selp.b32 	%r77, %r74, %r73, %p12;
	add.s32 	%r78, %r110, 3;
	ld.global.u32 	%r79, [%rd6+40];
	setp.lt.s32 	%p13, %r79, %r76;
	min.s32 	%r80, %r79, %r76;
	selp.b32 	%r81, %r78, %r77, %p13;
	add.s32 	%r82, %r110, 4;
	ld.global.u32 	%r83, [%rd6+44];
	setp.lt.s32 	%p14, %r83, %r80;
	min.s32 	%r84, %r83, %r80;
	selp.b32 	%r85, %r82, %r81, %p14;
	add.s32 	%r86, %r110, 5;
	ld.global.u32 	%r87, [%rd6+48];
	setp.lt.s32 	%p15, %r87, %r84;
	min.s32 	%r88, %r87, %r84;
	selp.b32 	%r89, %r86, %r85, %p15;
	add.s32 	%r90, %r110, 6;
	ld.global.u32 	%r91, [%rd6+52];
	setp.lt.s32 	%p16, %r91, %r88;
	min.s32 	%r92, %r91, %r88;
	selp.b32 	%r93, %r90, %r89, %p16;
	add.s32 	%r94, %r110, 7;
	ld.global.u32 	%r95, [%rd6+56];
	setp.lt.s32 	%p17, %r95, %r92;
	min.s32 	%r96, %r95, %r92;
	selp.b32 	%r97, %r94, %r93, %p17;
	ld.global.u32 	%r98, [%rd6+60];
	setp.lt.s32 	%p18, %r98, %r96;
	min.s32 	%r116, %r98, %r96;
	selp.b32 	%r117, %r66, %r97, %p18;
	add.s32 	%r110, %r110, 16;
	add.s32 	%r109, %r109, 16;
	setp.ne.s32 	%p19, %r109, 0;
	@%p19 bra 	$L__BB4_4;
	add.s32 	%r114, %r110, -7;
$L__BB4_6:
	setp.eq.s32 	%p20, %r3, 0;
	@%p20 bra 	$L__BB4_8;
	mul.wide.s32 	%rd7, %r114, 4;
	add.s64 	%rd8, %rd1, %rd7;
	ld.global.u32 	%r99, [%rd8];
	setp.lt.s32 	%p21, %r99, %r116;
	selp.b32 	%r117, %r114, %r117, %p21;
$L__BB4_8:
	shr.s32 	%r100, %r117, 31;
	shr.u32 	%r101, %r100, 20;
	add.s32 	%r102, %r117, %r101;
	and.b32  	%r103, %r102, -4096;
	sub.s32 	%r104, %r117, %r103;
	add.s32 	%r105, %r2, %r107;
	mul.wide.s32 	%rd9, %r105, 4;
	add.s64 	%rd10, %rd2, %rd9;
	st.global.u32 	[%rd10], %r104;
	mul.wide.s32 	%rd11, %r117, 4;
	add.s64 	%rd12, %rd1, %rd11;
	mov.b32 	%r106, 1073741824;
	st.global.u32 	[%rd12], %r106;
	add.s32 	%r107, %r107, 1;
	setp.ne.s32 	%p22, %r107, 16;
	@%p22 bra 	$L__BB4_1;
	ret;

}
	// .globl	_Z10sort_largePiS_
.visible .entry _Z10sort_largePiS_(
	.param .u64 .ptr .align 1 _Z10sort_largePiS__param_0,
	.param .u64 .ptr .align 1 _Z10sort_largePiS__param_1
)
{
	.local .align 16 .b8 	__local_depot5[128];
	.reg .b64 	%SP;
	.reg .b64 	%SPL;
	.reg .pred 	%p<163>;
	.reg .b32 	%r<514>;
	.reg .b64 	%rd<86>;

	mov.u64 	%SPL, __local_depot5;
	ld.param.u64 	%rd7, [_Z10sort_largePiS__param_0];
	cvta.to.global.u64 	%rd8, %rd7;
	add.u64 	%rd1, %SPL, 0;
	mov.u32 	%r146, %ntid.x;
	mov.u32 	%r147, %ctaid.x;
	mov.u32 	%r148, %tid.x;
	mad.lo.s32 	%r149, %r146, %r147, %r148;
	shl.b32 	%r150, %r149, 14;
	mul.wide.s32 	%rd10, %r150, 4;
	add.s64 	%rd2, %rd8, %rd10;
	ld.global.u32 	%r151, [%rd2];
	max.s32 	%r152, %r151, 0;
	ld.global.u32 	%r153, [%rd2+4];
	setp.gt.s32 	%p1, %r153, %r152;
	selp.u32 	%r154, 1, 0, %p1;
	max.s32 	%r155, %r153, %r152;
	ld.global.u32 	%r156, [%rd2+8];
	setp.gt.s32 	%p2, %r156, %r155;
	selp.b32 	%r157, 2, %r154, %p2;
	max.s32 	%r158, %r156, %r155;
	mov.b32 	%r159, 3;
	mov.b32 	%r160, 2;
	mov.b32 	%r161, 1;
	mov.b32 	%r162, 0;
	st.local.v4.u32 	[%rd1], {%r162, %r161, %r160, %r159};
	ld.global.u32 	%r163, [%rd2+12];
	setp.gt.s32 	%p3, %r163, %r158;
	selp.b32 	%r164, 3, %r157, %p3;
	max.s32 	%r165, %r163, %r158;
	ld.global.u32 	%r166, [%rd2+16];
	setp.gt.s32 	%p4, %r166, %r165;
	selp.b32 	%r167, 4, %r164, %p4;
	max.s32 	%r168, %r166, %r165;
	ld.global.u32 	%r169, [%rd2+20];
	setp.gt.s32 	%p5, %r169, %r168;
	selp.b32 	%r170, 5, %r167, %p5;
	max.s32 	%r171, %r169, %r168;
	ld.global.u32 	%r172, [%rd2+24];
	setp.gt.s32 	%p6, %r172, %r171;
	selp.b32 	%r173, 6, %r170, %p6;
	max.s32 	%r174, %r172, %r171;
	mov.b32 	%r175, 7;
	mov.b32 	%r176, 6;
	mov.b32 	%r177, 5;
	mov.b32 	%r178, 4;
	st.local.v4.u32 	[%rd1+16], {%r178, %r177, %r176, %r175};
	ld.global.u32 	%r179, [%rd2+28];
	setp.gt.s32 	%p7, %r179, %r174;
	selp.b32 	%r180, 7, %r173, %p7;
	max.s32 	%r181, %r179, %r174;
	ld.global.u32 	%r182, [%rd2+32];
	setp.gt.s32 	%p8, %r182, %r181;
	selp.b32 	%r183, 8, %r180, %p8;
	max.s32 	%r184, %r182, %r181;
	ld.global.u32 	%r185, [%rd2+36];
	setp.gt.s32 	%p9, %r185, %r184;
	selp.b32 	%r186, 9, %r183, %p9;
	max.s32 	%r187, %r185, %r184;
	ld.global.u32 	%r188, [%rd2+40];
	setp.gt.s32 	%p10, %r188, %r187;
	selp.b32 	%r189, 10, %r186, %p10;
	max.s32 	%r190, %r188, %r187;
	mov.b32 	%r191, 11;
	mov.b32 	%r192, 10;
	mov.b32 	%r193, 9;
	mov.b32 	%r194, 8;
	st.local.v4.u32 	[%rd1+32], {%r194, %r193, %r192, %r191};
	ld.global.u32 	%r195, [%rd2+44];
	setp.gt.s32 	%p11, %r195, %r190;
	selp.b32 	%r196, 11, %r189, %p11;
	max.s32 	%r197, %r195, %r190;
	ld.global.u32 	%r198, [%rd2+48];
	setp.gt.s32 	%p12, %r198, %r197;
	selp.b32 	%r199, 12, %r196, %p12;
	max.s32 	%r200, %r198, %r197;
	ld.global.u32 	%r201, [%rd2+52];
	setp.gt.s32 	%p13, %r201, %r200;
	selp.b32 	%r202, 13, %r199, %p13;
	max.s32 	%r203, %r201, %r200;
	ld.global.u32 	%r204, [%rd2+56];
	setp.gt.s32 	%p14, %r204, %r203;
	selp.b32 	%r205, 14, %r202, %p14;
	max.s32 	%r206, %r204, %r203;
	mov.b32 	%r207, 15;
	mov.b32 	%r208, 14;
	mov.b32 	%r209, 13;
	mov.b32 	%r210, 12;
	st.local.v4.u32 	[%rd1+48], {%r210, %r209, %r208, %r207};
	ld.global.u32 	%r211, [%rd2+60];
	setp.gt.s32 	%p15, %r211, %r206;
	selp.b32 	%r212, 15, %r205, %p15;
	max.s32 	%r213, %r211, %r206;
	ld.global.u32 	%r214, [%rd2+64];
	setp.gt.s32 	%p16, %r214, %r213;
	selp.b32 	%r215, 16, %r212, %p16;
	max.s32 	%r216, %r214, %r213;
	ld.global.u32 	%r217, [%rd2+68];
	setp.gt.s32 	%p17, %r217, %r216;
	selp.b32 	%r218, 17, %r215, %p17;
	max.s32 	%r219, %r217, %r216;
	ld.global.u32 	%r220, [%rd2+72];
	setp.gt.s32 	%p18, %r220, %r219;
	selp.b32 	%r221, 18, %r218, %p18;
	max.s32 	%r222, %r220, %r219;
	mov.b32 	%r223, 19;
	mov.b32 	%r224, 18;
	mov.b32 	%r225, 17;
	mov.b32 	%r226, 16;
	st.local.v4.u32 	[%rd1+64], {%r226, %r225, %r224, %r223};
	ld.global.u32 	%r227, [%rd2+76];
	setp.gt.s32 	%p19, %r227, %r222;
	selp.b32 	%r228, 19, %r221, %p19;
	max.s32 	%r229, %r227, %r222;
	ld.global.u32 	%r230, [%rd2+80];
	setp.gt.s32 	%p20, %r230, %r229;
	selp.b32 	%r231, 20, %r228, %p20;
	max.s32 	%r232, %r230, %r229;
	ld.global.u32 	%r233, [%rd2+84];
	setp.gt.s32 	%p21, %r233, %r232;
	selp.b32 	%r234, 21, %r231, %p21;
	max.s32 	%r235, %r233, %r232;
	ld.global.u32 	%r236, [%rd2+88];
	setp.gt.s32 	%p22, %r236, %r235;
	selp.b32 	%r237, 22, %r234, %p22;
	max.s32 	%r238, %r236, %r235;
	mov.b32 	%r239, 23;
	mov.b32 	%r240, 22;
	mov.b32 	%r241, 21;
	mov.b32 	%r242, 20;
	st.local.v4.u32 	[%rd1+80], {%r242, %r241, %r240, %r239};
	ld.global.u32 	%r243, [%rd2+92];
	setp.gt.s32 	%p23, %r243, %r238;
	selp.b32 	%r244, 23, %r237, %p23;
	max.s32 	%r245, %r243, %r238;
	ld.global.u32 	%r246, [%rd2+96];
	setp.gt.s32 	%p24, %r246, %r245;
	selp.b32 	%r247, 24, %r244, %p24;
	max.s32 	%r248, %r246, %r245;
	ld.global.u32 	%r249, [%rd2+100];
	setp.gt.s32 	%p25, %r249, %r248;
	selp.b32 	%r250, 25, %r247, %p25;
	max.s32 	%r251, %r249, %r248;
	ld.global.u32 	%r252, [%rd2+104];
	setp.gt.s32 	%p26, %r252, %r251;
	selp.b32 	%r253, 26, %r250, %p26;
	max.s32 	%r254, %r252, %r251;
	mov.b32 	%r255, 27;
	mov.b32 	%r256, 26;
	mov.b32 	%r257, 25;
	mov.b32 	%r258, 24;
	st.local.v4.u32 	[%rd1+96], {%r258, %r257, %r256, %r255};
	ld.global.u32 	%r259, [%rd2+108];
	setp.gt.s32 	%p27, %r259, %r254;
	selp.b32 	%r260, 27, %r253, %p27;
	max.s32 	%r261, %r259, %r254;
	ld.global.u32 	%r262, [%rd2+112];
	setp.gt.s32 	%p28, %r262, %r261;
	selp.b32 	%r263, 28, %r260, %p28;
	max.s32 	%r264, %r262, %r261;
	ld.global.u32 	%r265, [%rd2+116];
	setp.gt.s32 	%p29, %r265, %r264;
	selp.b32 	%r266, 29, %r263, %p29;
	max.s32 	%r267, %r265, %r264;
	ld.global.u32 	%r268, [%rd2+120];
	setp.gt.s32 	%p30, %r268, %r267;
	selp.b32 	%r269, 30, %r266, %p30;
	max.s32 	%r270, %r268, %r267;
	mov.b32 	%r271, 31;
	mov.b32 	%r272, 30;
	mov.b32 	%r273, 29;
	mov.b32 	%r274, 28;
	st.local.v4.u32 	[%rd1+112], {%r274, %r273, %r272, %r271};
	ld.global.u32 	%r275, [%rd2+124];
	setp.gt.s32 	%p31, %r275, %r270;
	selp.b32 	%r450, 31, %r269, %p31;
	max.s32 	%r447, %r275, %r270;
	add.s64 	%rd85, %rd2, 128;
	mov.b32 	%r443, 32;
$L__BB5_1:
	ld.global.u32 	%r6, [%rd85];
	setp.ge.s32 	%p32, %r6, %r447;
	@%p32 bra 	$L__BB5_3;
	mul.wide.s32 	%rd11, %r450, 4;
	add.s64 	%rd12, %rd2, %rd11;
	st.global.u32 	[%rd12], %r6;
	add.s64 	%rd13, %rd1, %rd11;
	st.local.u32 	[%rd13], %r443;
	ld.global.u32 	%r276, [%rd2];
	setp.gt.s32 	%p33, %r276, 0;
	selp.b32 	%r277, 0, %r450, %p33;
	max.s32 	%r278, %r276, 0;
	ld.global.u32 	%r279, [%rd2+4];
	setp.gt.s32 	%p34, %r279, %r278;
	selp.b32 	%r280, 1, %r277, %p34;
	max.s32 	%r281, %r279, %r278;
	ld.global.u32 	%r282, [%rd2+8];
	setp.gt.s32 	%p35, %r282, %r281;
	selp.b32 	%r283, 2, %r280, %p35;
	max.s32 	%r284, %r282, %r281;
	ld.global.u32 	%r285, [%rd2+12];
	setp.gt.s32 	%p36, %r285, %r284;
	selp.b32 	%r286, 3, %r283, %p36;
	max.s32 	%r287, %r285, %r284;
	ld.global.u32 	%r288, [%rd2+16];
	setp.gt.s32 	%p37, %r288, %r287;
	selp.b32 	%r289, 4, %r286, %p37;
	max.s32 	%r290, %r288, %r287;
	ld.global.u32 	%r291, [%rd2+20];
	setp.gt.s32 	%p38, %r291, %r290;
	selp.b32 	%r292, 5, %r289, %p38;
	max.s32 	%r293, %r291, %r290;
	ld.global.u32 	%r294, [%rd2+24];
	setp.gt.s32 	%p39, %r294, %r293;
	selp.b32 	%r295, 6, %r292, %p39;
	max.s32 	%r296, %r294, %r293;
	ld.global.u32 	%r297, [%rd2+28];
	setp.gt.s32 	%p40, %r297, %r296;
	selp.b32 	%r298, 7, %r295, %p40;
	max.s32 	%r299, %r297, %r296;
	ld.global.u32 	%r300, [%rd2+32];
	setp.gt.s32 	%p41, %r300, %r299;
	selp.b32 	%r301, 8, %r298, %p41;
	max.s32 	%r302, %r300, %r299;
	ld.global.u32 	%r303, [%rd2+36];
	setp.gt.s32 	%p42, %r303, %r302;
	selp.b32 	%r304, 9, %r301, %p42;
	max.s32 	%r305, %r303, %r302;
	ld.global.u32 	%r306, [%rd2+40];
	setp.gt.s32 	%p43, %r306, %r305;
	selp.b32 	%r307, 10, %r304, %p43;
	max.s32 	%r308, %r306, %r305;
	ld.global.u32 	%r309, [%rd2+44];
	setp.gt.s32 	%p44, %r309, %r308;
	selp.b32 	%r310, 11, %r307, %p44;
	max.s32 	%r311, %r309, %r308;
	ld.global.u32 	%r312, [%rd2+48];
	setp.gt.s32 	%p45, %r312, %r311;
	selp.b32 	%r313, 12, %r310, %p45;
	max.s32 	%r314, %r312, %r311;
	ld.global.u32 	%r315, [%rd2+52];
	setp.gt.s32 	%p46, %r315, %r314;
	selp.b32 	%r316, 13, %r313, %p46;
	max.s32 	%r317, %r315, %r314;
	ld.global.u32 	%r318, [%rd2+56];
	setp.gt.s32 	%p47, %r318, %r317;
	selp.b32 	%r319, 14, %r316, %p47;
	max.s32 	%r320, %r318, %r317;
	ld.global.u32 	%r321, [%rd2+60];
	setp.gt.s32 	%p48, %r321, %r320;
	selp.b32 	%r322, 15, %r319, %p48;
	max.s32 	%r323, %r321, %r320;
	ld.global.u32 	%r324, [%rd2+64];
	setp.gt.s32 	%p49, %r324, %r323;
	selp.b32 	%r325, 16, %r322, %p49;
	max.s32 	%r326, %r324, %r323;
	ld.global.u32 	%r327, [%rd2+68];
	setp.gt.s32 	%p50, %r327, %r326;
	selp.b32 	%r328, 17, %r325, %p50;
	max.s32 	%r329, %r327, %r326;
	ld.global.u32 	%r330, [%rd2+72];
	setp.gt.s32 	%p51, %r330, %r329;
	selp.b32 	%r331, 18, %r328, %p51;
	max.s32 	%r332, %r330, %r329;
	ld.global.u32 	%r333, [%rd2+76];
	setp.gt.s32 	%p52, %r333, %r332;
	selp.b32 	%r334, 19, %r331, %p52;
	max.s32 	%r335, %r333, %r332;
	ld.global.u32 	%r336, [%rd2+80];
	setp.gt.s32 	%p53, %r336, %r335;
	selp.b32 	%r337, 20, %r334, %p53;
	max.s32 	%r338, %r336, %r335;
	ld.global.u32 	%r339, [%rd2+84];
	setp.gt.s32 	%p54, %r339, %r338;
	selp.b32 	%r340, 21, %r337, %p54;
	max.s32 	%r341, %r339, %r338;
	ld.global.u32 	%r342, [%rd2+88];
	setp.gt.s32 	%p55, %r342, %r341;
	selp.b32 	%r343, 22, %r340, %p55;
	max.s32 	%r344, %r342, %r341;
	ld.global.u32 	%r345, [%rd2+92];
	setp.gt.s32 	%p56, %r345, %r344;
	selp.b32 	%r346, 23, %r343, %p56;
	max.s32 	%r347, %r345, %r344;
	ld.global.u32 	%r348, [%rd2+96];
	setp.gt.s32 	%p57, %r348, %r347;
	selp.b32 	%r349, 24, %r346, %p57;
	max.s32 	%r350, %r348, %r347;
	ld.global.u32 	%r351, [%rd2+100];
	setp.gt.s32 	%p58, %r351, %r350;
	selp.b32 	%r352, 25, %r349, %p58;
	max.s32 	%r353, %r351, %r350;
	ld.global.u32 	%r354, [%rd2+104];
	setp.gt.s32 	%p59, %r354, %r353;
	selp.b32 	%r355, 26, %r352, %p59;
	max.s32 	%r356, %r354, %r353;
	ld.global.u32 	%r357, [%rd2+108];
	setp.gt.s32 	%p60, %r357, %r356;
	selp.b32 	%r358, 27, %r355, %p60;
	max.s32 	%r359, %r357, %r356;
	ld.global.u32 	%r360, [%rd2+112];
	setp.gt.s32 	%p61, %r360, %r359;
	selp.b32 	%r361, 28, %r358, %p61;
	max.s32 	%r362, %r360, %r359;
	ld.global.u32 	%r363, [%rd2+116];
	setp.gt.s32 	%p62, %r363, %r362;
	selp.b32 	%r364, 29, %r361, %p62;
	max.s32 	%r365, %r363, %r362;
	ld.global.u32 	%r366, [%rd2+120];
	setp.gt.s32 	%p63, %r366, %r365;
	selp.b32 	%r367, 30, %r364, %p63;
	max.s32 	%r368, %r366, %r365;
	ld.global.u32 	%r369, [%rd2+124];
	setp.gt.s32 	%p64, %r369, %r368;
	selp.b32 	%r450, 31, %r367, %p64;
	max.s32 	%r447, %r369, %r368;
$L__BB5_3:
	add.s32 	%r443, %r443, 1;
	add.s64 	%rd85, %rd85, 4;
	setp.ne.s32 	%p65, %r443, 16384;
	@%p65 bra 	$L__BB5_1;
	mov.u32 	%r372, %ctaid.x;
	mov.u32 	%r373, %tid.x;
	mad.lo.s32 	%r374, %r146, %r372, %r373;
	shl.b32 	%r448, %r374, 5;
	ld.local.v4.u32 	{%r13, %r14, %r15, %r16}, [%rd1];
	ld.local.v4.u32 	{%r17, %r18, %r19, %r20}, [%rd1+16];
	ld.local.v4.u32 	{%r21, %r22, %r23, %r24}, [%rd1+32];
	ld.local.v4.u32 	{%r25, %r26, %r27, %r28}, [%rd1+48];
	ld.local.v4.u32 	{%r29, %r30, %r31, %r32}, [%rd1+64];
	ld.local.v4.u32 	{%r33, %r34, %r35, %r36}, [%rd1+80];
	ld.local.v4.u32 	{%r37, %r38, %r39, %r40}, [%rd1+96];
	ld.local.v4.u32 	{%r41, %r42, %r43, %r44}, [%rd1+112];
	mov.b32 	%r449, 0;
$L__BB5_5:
	ld.global.u32 	%r48, [%rd2];
	setp.lt.s32 	%p66, %r48, 1073741824;
	@%p66 bra 	$L__BB5_8;
	setp.ne.s32 	%p67, %r48, 1073741824;
	mov.b32 	%r454, 1073741824;
	@%p67 bra 	$L__BB5_9;
	mul.wide.s32 	%rd14, %r450, 4;
	add.s64 	%rd15, %rd1, %rd14;
	ld.local.u32 	%r377, [%rd15];
	setp.ge.s32 	%p68, %r13, %r377;
	@%p68 bra 	$L__BB5_9;
$L__BB5_8:
	mov.b32 	%r450, 0;
	mov.u32 	%r454, %r48;
$L__BB5_9:
	ld.global.u32 	%r51, [%rd2+4];
	setp.lt.s32 	%p69, %r51, %r454;
	@%p69 bra 	$L__BB5_12;
	setp.ne.s32 	%p70, %r51, %r454;
	@%p70 bra 	$L__BB5_13;
	mul.wide.s32 	%rd16, %r450, 4;
	add.s64 	%rd17, %rd1, %rd16;
	ld.local.u32 	%r379, [%rd17];
	setp.ge.s32 	%p71, %r14, %r379;
	@%p71 bra 	$L__BB5_13;
$L__BB5_12:
	mov.b32 	%r450, 1;
	mov.u32 	%r454, %r51;
$L__BB5_13:
	ld.global.u32 	%r54, [%rd2+8];
	setp.lt.s32 	%p72, %r54, %r454;
	@%p72 bra 	$L__BB5_16;
	setp.ne.s32 	%p73, %r54, %r454;
	@%p73 bra 	$L__BB5_17;
	mul.wide.s32 	%rd18, %r450, 4;
	add.s64 	%rd19, %rd1, %rd18;
	ld.local.u32 	%r381, [%rd19];
	setp.ge.s32 	%p74, %r15, %r381;
	@%p74 bra 	$L__BB5_17;
$L__BB5_16:
	mov.b32 	%r450, 2;
	mov.u32 	%r454, %r54;
$L__BB5_17:
	ld.global.u32 	%r57, [%rd2+12];
	setp.lt.s32 	%p75, %r57, %r454;
	@%p75 bra 	$L__BB5_20;
	setp.ne.s32 	%p76, %r57, %r454;
	@%p76 bra 	$L__BB5_21;
	mul.wide.s32 	%rd20, %r450, 4;
	add.s64 	%rd21, %rd1, %rd20;
	ld.local.u32 	%r383, [%rd21];
	setp.ge.s32 	%p77, %r16, %r383;
	@%p77 bra 	$L__BB5_21;
$L__BB5_20:
	mov.b32 	%r450, 3;
	mov.u32 	%r454, %r57;
$L__BB5_21:
	ld.global.u32 	%r60, [%rd2+16];
	setp.lt.s32 	%p78, %r60, %r454;
	@%p78 bra 	$L__BB5_24;
	setp.ne.s32 	%p79, %r60, %r454;
	@%p79 bra 	$L__BB5_25;
	mul.wide.s32 	%rd22, %r450, 4;
	add.s64 	%rd23, %rd1, %rd22;
	ld.local.u32 	%r385, [%rd23];
	setp.ge.s32 	%p80, %r17, %r385;
	@%p80 bra 	$L__BB5_25;
$L__BB5_24:
	mov.b32 	%r450, 4;
	mov.u32 	%r454, %r60;
$L__BB5_25:
	ld.global.u32 	%r63, [%rd2+20];
	setp.lt.s32 	%p81, %r63, %r454;
	@%p81 bra 	$L__BB5_28;
	setp.ne.s32 	%p82, %r63, %r454;
	@%p82 bra 	$L__BB5_29;
	mul.wide.s32 	%rd24, %r450, 4;
	add.s64 	%rd25, %rd1, %rd24;
	ld.local.u32 	%r387, [%rd25];
	setp.ge.s32 	%p83, %r18, %r387;
	@%p83 bra 	$L__BB5_29;
$L__BB5_28:
	mov.b32 	%r450, 5;
	mov.u32 	%r454, %r63;
$L__BB5_29:
	ld.global.u32 	%r66, [%rd2+24];
	setp.lt.s32 	%p84, %r66, %r454;
	@%p84 bra 	$L__BB5_32;
	setp.ne.s32 	%p85, %r66, %r454;
	@%p85 bra 	$L__BB5_33;
	mul.wide.s32 	%rd26, %r450, 4;
	add.s64 	%rd27, %rd1, %rd26;
	ld.local.u32 	%r389, [%rd27];
	setp.ge.s32 	%p86, %r19, %r389;
	@%p86 bra 	$L__BB5_33;
$L__BB5_32:
	mov.b32 	%r450, 6;
	mov.u32 	%r454, %r66;
$L__BB5_33:
	ld.global.u32 	%r69, [%rd2+28];
	setp.lt.s32 	%p87, %r69, %r454;
	@%p87 bra 	$L__BB5_36;
	setp.ne.s32 	%p88, %r69, %r454;
	@%p88 bra 	$L__BB5_37;
	mul.wide.s32 	%rd28, %r450, 4;
	add.s64 	%rd29, %rd1, %rd28;
	ld.local.u32 	%r391, [%rd29];
	setp.ge.s32 	%p89, %r20, %r391;
	@%p89 bra 	$L__BB5_37;
$L__BB5_36:
	mov.b32 	%r450, 7;
	mov.u32 	%r454, %r69;
$L__BB5_37:
	ld.global.u32 	%r72, [%rd2+32];
	setp.lt.s32 	%p90, %r72, %r454;
	@%p90 bra 	$L__BB5_40;
	setp.ne.s32 	%p91, %r72, %r454;
	@%p91 bra 	$L__BB5_41;
	mul.wide.s32 	%rd30, %r450, 4;
	add.s64 	%rd31, %rd1, %rd30;
	ld.local.u32 	%r393, [%rd31];
	setp.ge.s32 	%p92, %r21, %r393;
	@%p92 bra 	$L__BB5_41;
$L__BB5_40:
	mov.b32 	%r450, 8;
	mov.u32 	%r454, %r72;
$L__BB5_41:
	ld.global.u32 	%r75, [%rd2+36];
	setp.lt.s32 	%p93, %r75, %r454;
	@%p93 bra 	$L__BB5_44;
	setp.ne.s32 	%p94, %r75, %r454;
	@%p94 bra 	$L__BB5_45;
	mul.wide.s32 	%rd32, %r450, 4;
	add.s64 	%rd33, %rd1, %rd32;
	ld.local.u32 	%r395, [%rd33];
	setp.ge.s32 	%p95, %r22, %r395;
	@%p95 bra 	$L__BB5_45;
$L__BB5_44:
	mov.b32 	%r450, 9;
	mov.u32 	%r454, %r75;
$L__BB5_45:
	ld.global.u32 	%r78, [%rd2+40];
	setp.lt.s32 	%p96, %r78, %r454;
	@%p96 bra 	$L__BB5_48;
	setp.ne.s32 	%p97, %r78, %r454;
	@%p97 bra 	$L__BB5_49;
	mul.wide.s32 	%rd34, %r450, 4;
	add.s64 	%rd35, %rd1, %rd34;
	ld.local.u32 	%r397, [%rd35];
	setp.ge.s32 	%p98, %r23, %r397;
	@%p98 bra 	$L__BB5_49;
$L__BB5_48:
	mov.b32 	%r450, 10;
	mov.u32 	%r454, %r78;
$L__BB5_49:
	ld.global.u32 	%r81, [%rd2+44];
	setp.lt.s32 	%p99, %r81, %r454;
	@%p99 bra 	$L__BB5_52;
	setp.ne.s32 	%p100, %r81, %r454;
	@%p100 bra 	$L__BB5_53;
	mul.wide.s32 	%rd36, %r450, 4;
	add.s64 	%rd37, %rd1, %rd36;
	ld.local.u32 	%r399, [%rd37];
	setp.ge.s32 	%p101, %r24, %r399;
	@%p101 bra 	$L__BB5_53;
$L__BB5_52:
	mov.b32 	%r450, 11;
	mov.u32 	%r454, %r81;
$L__BB5_53:
	ld.global.u32 	%r84, [%rd2+48];
	setp.lt.s32 	%p102, %r84, %r454;
	@%p102 bra 	$L__BB5_56;
	setp.ne.s32 	%p103, %r84, %r454;
	@%p103 bra 	$L__BB5_57;
	mul.wide.s32 	%rd38, %r450, 4;
	add.s64 	%rd39, %rd1, %rd38;
	ld.local.u32 	%r401, [%rd39];
	setp.ge.s32 	%p104, %r25, %r401;
	@%p104 bra 	$L__BB5_57;
$L__BB5_56:
	mov.b32 	%r450, 12;
	mov.u32 	%r454, %r84;
$L__BB5_57:
	ld.global.u32 	%r87, [%rd2+52];
	setp.lt.s32 	%p105, %r87, %r454;
	@%p105 bra 	$L__BB5_60;
	setp.ne.s32 	%p106, %r87, %r454;
	@%p106 bra 	$L__BB5_61;
	mul.wide.s32 	%rd40, %r450, 4;
	add.s64 	%rd41, %rd1, %rd40;
	ld.local.u32 	%r403, [%rd41];
	setp.ge.s32 	%p107, %r26, %r403;
	@%p107 bra 	$L__BB5_61;
$L__BB5_60:
	mov.b32 	%r450, 13;
	mov.u32 	%r454, %r87;
$L__BB5_61:
	ld.global.u32 	%r90, [%rd2+56];
	setp.lt.s32 	%p108, %r90, %r454;
	@%p108 bra 	$L__BB5_64;
	setp.ne.s32 	%p109, %r90, %r454;
	@%p109 bra 	$L__BB5_65;
	mul.wide.s32 	%rd42, %r450, 4;
	add.s64 	%rd43, %rd1, %rd42;
	ld.local.u32 	%r405, [%rd43];
	setp.ge.s32 	%p110, %r27, %r405;
	@%p110 bra 	$L__BB5_65;
$L__BB5_64:
	mov.b32 	%r450, 14;
	mov.u32 	%r454, %r90;
$L__BB5_65:
	ld.global.u32 	%r93, [%rd2+60];
	setp.lt.s32 	%p111, %r93, %r454;
	@%p111 bra 	$L__BB5_68;
	setp.ne.s32 	%p112, %r93, %r454;
	@%p112 bra 	$L__BB5_69;
	mul.wide.s32 	%rd44, %r450, 4;
	add.s64 	%rd45, %rd1, %rd44;
	ld.local.u32 	%r407, [%rd45];
	setp.ge.s32 	%p113, %r28, %r407;
	@%p113 bra 	$L__BB5_69;
$L__BB5_68:
	mov.b32 	%r450, 15;
	mov.u32 	%r454, %r93;
$L__BB5_69:
	ld.global.u32 	%r96, [%rd2+64];
	setp.lt.s32 	%p114, %r96, %r454;
	@%p114 bra 	$L__BB5_72;
	setp.ne.s32 	%p115, %r96, %r454;
	@%p115 bra 	$L__BB5_73;
	mul.wide.s32 	%rd46, %r450, 4;
	add.s64 	%rd47, %rd1, %rd46;
	ld.local.u32 	%r409, [%rd47];
	setp.ge.s32 	%p116, %r29, %r409;
	@%p116 bra 	$L__BB5_73;
$L__BB5_72:
	mov.b32 	%r450, 16;
	mov.u32 	%r454, %r96;
$L__BB5_73:
	ld.global.u32 	%r99, [%rd2+68];
	setp.lt.s32 	%p117, %r99, %r454;
	@%p117 bra 	$L__BB5_76;
	setp.ne.s32 	%p118, %r99, %r454;
	@%p118 bra 	$L__BB5_77;
	mul.wide.s32 	%rd48, %r450, 4;
	add.s64 	%rd49, %rd1, %rd48;
	ld.local.u32 	%r411, [%rd49];
	setp.ge.s32 	%p119, %r30, %r411;
	@%p119 bra 	$L__BB5_77;
$L__BB5_76:
	mov.b32 	%r450, 17;
	mov.u32 	%r454, %r99;
$L__BB5_77:
	ld.global.u32 	%r102, [%rd2+72];
	setp.lt.s32 	%p120, %r102, %r454;
	@%p120 bra 	$L__BB5_80;
	setp.ne.s32 	%p121, %r102, %r454;
	@%p121 bra 	$L__BB5_81;
	mul.wide.s32 	%rd50, %r450, 4;
	add.s64 	%rd51, %rd1, %rd50;
	ld.local.u32 	%r413, [%rd51];
	setp.ge.s32 	%p122, %r31, %r413;
	@%p122 bra 	$L__BB5_81;
$L__BB5_80:
	mov.b32 	%r450, 18;
	mov.u32 	%r454, %r102;
$L__BB5_81:
	ld.global.u32 	%r105, [%rd2+76];
	setp.lt.s32 	%p123, %r105, %r454;
	@%p123 bra 	$L__BB5_84;
	setp.ne.s32 	%p124, %r105, %r454;
	@%p124 bra 	$L__BB5_85;
	mul.wide.s32 	%rd52, %r450, 4;
	add.s64 	%rd53, %rd1, %rd52;
	ld.local.u32 	%r415, [%rd53];
	setp.ge.s32 	%p125, %r32, %r415;
	@%p125 bra 	$L__BB5_85;
$L__BB5_84:
	mov.b32 	%r450, 19;
	mov.u32 	%r454, %r105;
$L__BB5_85:
	ld.global.u32 	%r108, [%rd2+80];
	setp.lt.s32 	%p126, %r108, %r454;
	@%p126 bra 	$L__BB5_88;
	setp.ne.s32 	%p127, %r108, %r454;
	@%p127 bra 	$L__BB5_89;
	mul.wide.s32 	%rd54, %r450, 4;
	add.s64 	%rd55, %rd1, %rd54;
	ld.local.u32 	%r417, [%rd55];
	setp.ge.s32 	%p128, %r33, %r417;
	@%p128 bra 	$L__BB5_89;
$L__BB5_88:
	mov.b32 	%r450, 20;
	mov.u32 	%r454, %r108;
$L__BB5_89:
	ld.global.u32 	%r111, [%rd2+84];
	setp.lt.s32 	%p129, %r111, %r454;
	@%p129 bra 	$L__BB5_92;
	setp.ne.s32 	%p130, %r111, %r454;
	@%p130 bra 	$L__BB5_93;
	mul.wide.s32 	%rd56, %r450, 4;
	add.s64 	%rd57, %rd1, %rd56;
	ld.local.u32 	%r419, [%rd57];
	setp.ge.s32 	%p131, %r34, %r419;
	@%p131 bra 	$L__BB5_93;
$L__BB5_92:
	mov.b32 	%r450, 21;
	mov.u32 	%r454, %r111;
$L__BB5_93:
	ld.global.u32 	%r114, [%rd2+88];
	setp.lt.s32 	%p132, %r114, %r454;
	@%p132 bra 	$L__BB5_96;
	setp.ne.s32 	%p133, %r114, %r454;
	@%p133 bra 	$L__BB5_97;
	mul.wide.s32 	%rd58, %r450, 4;
	add.s64 	%rd59, %rd1, %rd58;
	ld.local.u32 	%r421, [%rd59];
	setp.ge.s32 	%p134, %r35, %r421;
	@%p134 bra 	$L__BB5_97;
$L__BB5_96:
	mov.b32 	%r450, 22;
	mov.u32 	%r454, %r114;
$L__BB5_97:
	ld.global.u32 	%r117, [%rd2+92];
	setp.lt.s32 	%p135, %r117, %r454;
	@%p135 bra 	$L__BB5_100;
	setp.ne.s32 	%p136, %r117, %r454;
	@%p136 bra 	$L__BB5_101;
	mul.wide.s32 	%rd60, %r450, 4;
	add.s64 	%rd61, %rd1, %rd60;
	ld.local.u32 	%r423, [%rd61];
	setp.ge.s32 	%p137, %r36, %r423;
	@%p137 bra 	$L__BB5_101;
$L__BB5_100:
	mov.b32 	%r450, 23;
	mov.u32 	%r454, %r117;
$L__BB5_101:
	ld.global.u32 	%r120, [%rd2+96];
	setp.lt.s32 	%p138, %r120, %r454;
	@%p138 bra 	$L__BB5_104;
	setp.ne.s32 	%p139, %r120, %r454;
	@%p139 bra 	$L__BB5_105;
	mul.wide.s32 	%rd62, %r450, 4;
	add.s64 	%rd63, %rd1, %rd62;
	ld.local.u32 	%r425, [%rd63];
	setp.ge.s32 	%p140, %r37, %r425;
	@%p140 bra 	$L__BB5_105;
$L__BB5_104:
	mov.b32 	%r450, 24;
	mov.u32 	%r454, %r120;
$L__BB5_105:
	ld.global.u32 	%r123, [%rd2+100];
	setp.lt.s32 	%p141, %r123, %r454;
	@%p141 bra 	$L__BB5_108;
	setp.ne.s32 	%p142, %r123, %r454;
	@%p142 bra 	$L__BB5_109;
	mul.wide.s32 	%rd64, %r450, 4;
	add.s64 	%rd65, %rd1, %rd64;
	ld.local.u32 	%r427, [%rd65];
	setp.ge.s32 	%p143, %r38, %r427;
	@%p143 bra 	$L__BB5_109;
$L__BB5_108:
	mov.b32 	%r450, 25;
	mov.u32 	%r454, %r123;
$L__BB5_109:
	ld.global.u32 	%r126, [%rd2+104];
	setp.lt.s32 	%p144, %r126, %r454;
	@%p144 bra 	$L__BB5_112;
	setp.ne.s32 	%p145, %r126, %r454;
	@%p145 bra 	$L__BB5_113;
	mul.wide.s32 	%rd66, %r450, 4;
	add.s64 	%rd67, %rd1, %rd66;
	ld.local.u32 	%r429, [%rd67];
	setp.ge.s32 	%p146, %r39, %r429;
	@%p146 bra 	$L__BB5_113;
$L__BB5_112:
	mov.b32 	%r450, 26;
	mov.u32 	%r454, %r126;
$L__BB5_113:
	ld.global.u32 	%r129, [%rd2+108];
	setp.lt.s32 	%p147, %r129, %r454;
	@%p147 bra 	$L__BB5_116;
	setp.ne.s32 	%p148, %r129, %r454;
	@%p148 bra 	$L__BB5_117;
	mul.wide.s32 	%rd68, %r450, 4;
	add.s64 	%rd69, %rd1, %rd68;
	ld.local.u32 	%r431, [%rd69];
	setp.ge.s32 	%p149, %r40, %r431;
	@%p149 bra 	$L__BB5_117;
$L__BB5_116:
	mov.b32 	%r450, 27;
	mov.u32 	%r454, %r129;
$L__BB5_117:
	ld.global.u32 	%r132, [%rd2+112];
	setp.lt.s32 	%p150, %r132, %r454;
	@%p150 bra 	$L__BB5_120;
	setp.ne.s32 	%p151, %r132, %r454;
	@%p151 bra 	$L__BB5_121;
	mul.wide.s32 	%rd70, %r450, 4;
	add.s64 	%rd71, %rd1, %rd70;
	ld.local.u32 	%r433, [%rd71];
	setp.ge.s32 	%p152, %r41, %r433;
	@%p152 bra 	$L__BB5_121;
$L__BB5_120:
	mov.b32 	%r450, 28;
	mov.u32 	%r454, %r132;
$L__BB5_121:
	ld.global.u32 	%r135, [%rd2+116];
	setp.lt.s32 	%p153, %r135, %r454;
	@%p153 bra 	$L__BB5_124;
	setp.ne.s32 	%p154, %r135, %r454;
	@%p154 bra 	$L__BB5_125;
	mul.wide.s32 	%rd72, %r450, 4;
	add.s64 	%rd73, %rd1, %rd72;
	ld.local.u32 	%r435, [%rd73];
	setp.ge.s32 	%p155, %r42, %r435;
	@%p155 bra 	$L__BB5_125;
$L__BB5_124:
	mov.b32 	%r450, 29;
	mov.u32 	%r454, %r135;
$L__BB5_125:
	ld.global.u32 	%r138, [%rd2+120];
	setp.lt.s32 	%p156, %r138, %r454;
	@%p156 bra 	$L__BB5_128;
	setp.ne.s32 	%p157, %r138, %r454;
	@%p157 bra 	$L__BB5_129;
	mul.wide.s32 	%rd74, %r450, 4;
	add.s64 	%rd75, %rd1, %rd74;
	ld.local.u32 	%r437, [%rd75];
	setp.ge.s32 	%p158, %r43, %r437;
	@%p158 bra 	$L__BB5_129;
$L__BB5_128:
	mov.b32 	%r450, 30;
	mov.u32 	%r454, %r138;
$L__BB5_129:
	ld.global.u32 	%r141, [%rd2+124];
	setp.lt.s32 	%p159, %r141, %r454;
	@%p159 bra 	$L__BB5_132;
	setp.ne.s32 	%p160, %r141, %r454;
	@%p160 bra 	$L__BB5_133;
	mul.wide.s32 	%rd76, %r450, 4;
	add.s64 	%rd77, %rd1, %rd76;
	ld.local.u32 	%r439, [%rd77];
	setp.ge.s32 	%p161, %r44, %r439;
	@%p161 bra 	$L__BB5_133;
$L__BB5_132:
	mov.b32 	%r450, 31;
$L__BB5_133:
	ld.param.u64 	%rd84, [_Z10sort_largePiS__param_1];
	mul.wide.s32 	%rd78, %r450, 4;
	add.s64 	%rd79, %rd1, %rd78;
	ld.local.u32 	%r441, [%rd79];
	mul.wide.s32 	%rd80, %r448, 4;
	cvta.to.global.u64 	%rd81, %rd84;
	add.s64 	%rd82, %rd81, %rd80;
	st.global.u32 	[%rd82], %r441;
	add.s64 	%rd83, %rd2, %rd78;
	mov.b32 	%r442, 1073741824;
	st.global.u32 	[%rd83], %r442;
	add.s32 	%r449, %r449, 1;
	add.s32 	%r448, %r448, 1;
	setp.ne.s32 	%p162, %r449, 32;
	@%p162 bra 	$L__BB5_5;
	ret;

}


// ===== COMPILED SASS (sm_100) =====

	.target	sm_100

	.elftype	@"ET_EXEC"


//--------------------- .note.nv.tkinfo           --------------------------
	.section	.note.nv.tkinfo,"",@"SHT_NOTE"
	.sectionflags	@"SHF_NOTE_NV_TKINFO"
	.tkinfo
        /*0018*/ 	.word	0x00000002
        /*0030*/ 	.string	""
        /*0030*/ 	.string	"ptxas"
        /*0030*/ 	.string	"Cuda compilation tools, release 13.0, V13.0.88"
        /*0030*/ 	.string	"Build cuda_13.0.r13.0/compiler.36424714_0"
        /*0030*/ 	.string	"-arch sm_100 -m 64 "



//--------------------- .note.nv.cuinfo           --------------------------
	.section	.note.nv.cuinfo,"",@"SHT_NOTE"
	.sectionflags	@"SHF_NOTE_NV_CUINFO"
        /*0018*/ 	.short	0x0002
        /*001a*/ 	.short	0x0064
        /*001c*/ 	.short	0x0082
	.zero		2


//--------------------- .nv.info                  --------------------------
	.section	.nv.info,"",@"SHT_CUDA_INFO"
	.align	4


	//----- nvinfo : EIATTR_REGCOUNT
	.align		4
        /*0000*/ 	.byte	0x04, 0x2f
        /*0002*/ 	.short	(.L_1 - .L_0)
	.align		4
.L_0:
        /*0004*/ 	.word	index@(_Z15distances_smallPiS_)
        /*0008*/ 	.word	0x0000001e


	//----- nvinfo : EIATTR_FRAME_SIZE
	.align		4
.L_1:
        /*000c*/ 	.byte	0x04, 0x11
        /*000e*/ 	.short	(.L_3 - .L_2)
	.align		4
.L_2:
        /*0010*/ 	.word	index@(_Z15distances_smallPiS_)
        /*0014*/ 	.word	0x00000000


	//----- nvinfo : EIATTR_REGCOUNT
	.align		4
.L_3:
        /*0018*/ 	.byte	0x04, 0x2f
        /*001a*/ 	.short	(.L_5 - .L_4)
	.align		4
.L_4:
        /*001c*/ 	.word	index@(_Z16distances_middlePiS_)
        /*0020*/ 	.word	0x0000001e


	//----- nvinfo : EIATTR_FRAME_SIZE
	.align		4
.L_5:
        /*0024*/ 	.byte	0x04, 0x11
        /*0026*/ 	.short	(.L_7 - .L_6)
	.align		4
.L_6:
        /*0028*/ 	.word	index@(_Z16distances_middlePiS_)
        /*002c*/ 	.word	0x00000000


	//----- nvinfo : EIATTR_REGCOUNT
	.align		4
.L_7:
        /*0030*/ 	.byte	0x04, 0x2f
        /*0032*/ 	.short	(.L_9 - .L_8)
	.align		4
.L_8:
        /*0034*/ 	.word	index@(_Z15distances_largePiS_)
        /*0038*/ 	.word	0x0000001e


	//----- nvinfo : EIATTR_FRAME_SIZE
	.align		4
.L_9:
        /*003c*/ 	.byte	0x04, 0x11
        /*003e*/ 	.short	(.L_11 - .L_10)
	.align		4
.L_10:
        /*0040*/ 	.word	index@(_Z15distances_largePiS_)
        /*0044*/ 	.word	0x00000000


	//----- nvinfo : EIATTR_REGCOUNT
	.align		4
.L_11:
        /*0048*/ 	.byte	0x04, 0x2f
        /*004a*/ 	.short	(.L_13 - .L_12)
	.align		4
.L_12:
        /*004c*/ 	.word	index@(_Z10sort_smallPiS_)
        /*0050*/ 	.word	0x0000001f


	//----- nvinfo : EIATTR_FRAME_SIZE
	.align		4
.L_13:
        /*0054*/ 	.byte	0x04, 0x11
        /*0056*/ 	.short	(.L_15 - .L_14)
	.align		4
.L_14:
        /*0058*/ 	.word	index@(_Z10sort_smallPiS_)
        /*005c*/ 	.word	0x00000000


	//----- nvinfo : EIATTR_REGCOUNT
	.align		4
.L_15:
        /*0060*/ 	.byte	0x04, 0x2f
        /*0062*/ 	.short	(.L_17 - .L_16)
	.align		4
.L_16:
        /*0064*/ 	.word	index@(_Z11sort_middlePiS_)
        /*0068*/ 	.word	0x0000001f


	//----- nvinfo : EIATTR_FRAME_SIZE
	.align		4
.L_17:
        /*006c*/ 	.byte	0x04, 0x11
        /*006e*/ 	.short	(.L_19 - .L_18)
	.align		4
.L_18:
        /*0070*/ 	.word	index@(_Z11sort_middlePiS_)
        /*0074*/ 	.word	0x00000000


	//----- nvinfo : EIATTR_REGCOUNT
	.align		4
.L_19:
        /*0078*/ 	.byte	0x04, 0x2f
        /*007a*/ 	.short	(.L_21 - .L_20)
	.align		4
.L_20:
        /*007c*/ 	.word	index@(_Z10sort_largePiS_)
        /*0080*/ 	.word	0x00000030


	//----- nvinfo : EIATTR_FRAME_SIZE
	.align		4
.L_21:
        /*0084*/ 	.byte	0x04, 0x11
        /*0086*/ 	.short	(.L_23 - .L_22)
	.align		4
.L_22:
        /*0088*/ 	.word	index@(_Z10sort_largePiS_)
        /*008c*/ 	.word	0x00000080


	//----- nvinfo : EIATTR_MIN_STACK_SIZE
	.align		4
.L_23:
        /*0090*/ 	.byte	0x04, 0x12
        /*0092*/ 	.short	(.L_25 - .L_24)
	.align		4
.L_24:
        /*0094*/ 	.word	index@(_Z10sort_largePiS_)
        /*0098*/ 	.word	0x00000080


	//----- nvinfo : EIATTR_MIN_STACK_SIZE
	.align		4
.L_25:
        /*009c*/ 	.byte	0x04, 0x12
        /*009e*/ 	.short	(.L_27 - .L_26)
	.align		4
.L_26:
        /*00a0*/ 	.word	index@(_Z11sort_middlePiS_)
        /*00a4*/ 	.word	0x00000000


	//----- nvinfo : EIATTR_MIN_STACK_SIZE
	.align		4
.L_27:
        /*00a8*/ 	.byte	0x04, 0x12
        /*00aa*/ 	.short	(.L_29 - .L_28)
	.align		4
.L_28:
        /*00ac*/ 	.word	index@(_Z10sort_smallPiS_)
        /*00b0*/ 	.word	0x00000000


	//----- nvinfo : EIATTR_MIN_STACK_SIZE
	.align		4
.L_29:
        /*00b4*/ 	.byte	0x04, 0x12
        /*00b6*/ 	.short	(.L_31 - .L_30)
	.align		4
.L_30:
        /*00b8*/ 	.word	index@(_Z15distances_largePiS_)
        /*00bc*/ 	.word	0x00000000


	//----- nvinfo : EIATTR_MIN_STACK_SIZE
	.align		4
.L_31:
        /*00c0*/ 	.byte	0x04, 0x12
        /*00c2*/ 	.short	(.L_33 - .L_32)
	.align		4
.L_32:
        /*00c4*/ 	.word	index@(_Z16distances_middlePiS_)
        /*00c8*/ 	.word	0x00000000


	//----- nvinfo : EIATTR_MIN_STACK_SIZE
	.align		4
.L_33:
        /*00cc*/ 	.byte	0x04, 0x12
        /*00ce*/ 	.short	(.L_35 - .L_34)
	.align		4
.L_34:
        /*00d0*/ 	.word	index@(_Z15distances_smallPiS_)
        /*00d4*/ 	.word	0x00000000
.L_35:


//--------------------- .nv.compat                --------------------------
	.section	.nv.compat,"",@"SHT_CUDA_COMPAT_INFO"
	.align	4
        /*0000*/ 	.byte	0x02, 0x09, 0x00, 0x00, 0x02, 0x02, 0x01, 0x00, 0x02, 0x05, 0x05, 0x00, 0x03, 0x07, 0x01, 0x01
        /*0010*/ 	.byte	0x02, 0x03, 0x00, 0x00, 0x02, 0x06, 0x01, 0x00, 0x04, 0x0b, 0x08, 0x00, 0x09, 0x00, 0x00, 0x00
        /*0020*/ 	.byte	0x00, 0x00, 0x00, 0x00


//--------------------- .nv.info._Z10sort_largePiS_ --------------------------
	.section	.nv.info._Z10sort_largePiS_,"",@"SHT_CUDA_INFO"
	.sectionflags	@""
	.align	4


	//----- nvinfo : EIATTR_CUDA_API_VERSION
	.align		4
        /*0000*/ 	.byte	0x04, 0x37
        /*0002*/ 	.short	(.L_37 - .L_36)
.L_36:
        /*0004*/ 	.word	0x00000082


	//----- nvinfo : EIATTR_KPARAM_INFO
	.align		4
.L_37:
        /*0008*/ 	.byte	0x04, 0x17
        /*000a*/ 	.short	(.L_39 - .L_38)
.L_38:
        /*000c*/ 	.word	0x00000000
        /*0010*/ 	.short	0x0001
        /*0012*/ 	.short	0x0008
        /*0014*/ 	.byte	0x00, 0xf5, 0x21, 0x00


	//----- nvinfo : EIATTR_KPARAM_INFO
	.align		4
.L_39:
        /*0018*/ 	.byte	0x04, 0x17
        /*001a*/ 	.short	(.L_41 - .L_40)
.L_40:
        /*001c*/ 	.word	0x00000000
        /*0020*/ 	.short	0x0000
        /*0022*/ 	.short	0x0000
        /*0024*/ 	.byte	0x00, 0xf5, 0x21, 0x00


	//----- nvinfo : EIATTR_SPARSE_MMA_MASK
	.align		4
.L_41:
        /*0028*/ 	.byte	0x03, 0x50
        /*002a*/ 	.short	0x0000


	//----- nvinfo : EIATTR_MAXREG_COUNT
	.align		4
        /*002c*/ 	.byte	0x03, 0x1b
        /*002e*/ 	.short	0x00ff


	//----- nvinfo : EIATTR_MERCURY_ISA_VERSION
	.align		4
        /*0030*/ 	.byte	0x03, 0x5f
        /*0032*/ 	.short	0x0101


	//----- nvinfo : EIATTR_VRC_CTA_INIT_COUNT
	.align		4
        /*0034*/ 	.byte	0x02, 0x4a
	.zero		1
	.zero		1


	//----- nvinfo : EIATTR_EXIT_INSTR_OFFSETS
	.align		4
        /*0038*/ 	.byte	0x04, 0x1c
        /*003a*/ 	.short	(.L_43 - .L_42)


	//   ....[0]....
.L_42:
        /*003c*/ 	.word	0x00002fc0


	//----- nvinfo : EIATTR_CRS_STACK_SIZE
	.align		4
.L_43:
        /*0040*/ 	.byte	0x04, 0x1e
        /*0042*/ 	.short	(.L_45 - .L_44)
.L_44:
        /*0044*/ 	.word	0x00000000


	//----- nvinfo : EIATTR_CBANK_PARAM_SIZE
	.align		4
.L_45:
        /*0048*/ 	.byte	0x03, 0x19
        /*004a*/ 	.short	0x0010


	//----- nvinfo : EIATTR_PARAM_CBANK
	.align		4
        /*004c*/ 	.byte	0x04, 0x0a
        /*004e*/ 	.short	(.L_47 - .L_46)
	.align		4
.L_46:
        /*0050*/ 	.word	index@(.nv.constant0._Z10sort_largePiS_)
        /*0054*/ 	.short	0x0380
        /*0056*/ 	.short	0x0010


	//----- nvinfo : EIATTR_SW_WAR
	.align		4
.L_47:
        /*0058*/ 	.byte	0x04, 0x36
        /*005a*/ 	.short	(.L_49 - .L_48)
.L_48:
        /*005c*/ 	.word	0x00000008
.L_49:


//--------------------- .nv.info._Z11sort_middlePiS_ --------------------------
	.section	.nv.info._Z11sort_middlePiS_,"",@"SHT_CUDA_INFO"
	.sectionflags	@""
	.align	4


	//----- nvinfo : EIATTR_CUDA_API_VERSION
	.align		4
        /*0000*/ 	.byte	0x04, 0x37
        /*0002*/ 	.short	(.L_51 - .L_50)
.L_50:
        /*0004*/ 	.word	0x00000082


	//----- nvinfo : EIATTR_KPARAM_INFO
	.align		4
.L_51:
        /*0008*/ 	.byte	0x04, 0x17
        /*000a*/ 	.short	(.L_53 - .L_52)
.L_52:
        /*000c*/ 	.word	0x00000000
        /*0010*/ 	.short	0x0001
        /*0012*/ 	.short	0x0008
        /*0014*/ 	.byte	0x00, 0xf5, 0x21, 0x00


	//----- nvinfo : EIATTR_KPARAM_INFO
	.align		4
.L_53:
        /*0018*/ 	.byte	0x04, 0x17
        /*001a*/ 	.short	(.L_55 - .L_54)
.L_54:
        /*001c*/ 	.word	0x00000000
        /*0020*/ 	.short	0x0000
        /*0022*/ 	.short	0x0000
        /*0024*/ 	.byte	0x00, 0xf5, 0x21, 0x00


	//----- nvinfo : EIATTR_SPARSE_MMA_MASK
	.align		4
.L_55:
        /*0028*/ 	.byte	0x03, 0x50
        /*002a*/ 	.short	0x0000


	//----- nvinfo : EIATTR_MAXREG_COUNT
	.align		4
        /*002c*/ 	.byte	0x03, 0x1b
        /*002e*/ 	.short	0x00ff


	//----- nvinfo : EIATTR_MERCURY_ISA_VERSION
	.align		4
        /*0030*/ 	.byte	0x03, 0x5f
        /*0032*/ 	.short	0x0101


	//----- nvinfo : EIATTR_VRC_CTA_INIT_COUNT
	.align		4
        /*0034*/ 	.byte	0x02, 0x4a
	.zero		1
	.zero		1


	//----- nvinfo : EIATTR_EXIT_INSTR_OFFSETS
	.align		4
        /*0038*/ 	.byte	0x04, 0x1c
        /*003a*/ 	.short	(.L_57 - .L_56)


	//   ....[0]....
.L_56:
        /*003c*/ 	.word	0x000007c0


	//----- nvinfo : EIATTR_CRS_STACK_SIZE
	.align		4
.L_57:
        /*0040*/ 	.byte	0x04, 0x1e
        /*0042*/ 	.short	(.L_59 - .L_58)
.L_58:
        /*0044*/ 	.word	0x00000000


	//----- nvinfo : EIATTR_CBANK_PARAM_SIZE
	.align		4
.L_59:
        /*0048*/ 	.byte	0x03, 0x19
        /*004a*/ 	.short	0x0010


	//----- nvinfo : EIATTR_PARAM_CBANK
	.align		4
        /*004c*/ 	.byte	0x04, 0x0a
        /*004e*/ 	.short	(.L_61 - .L_60)
	.align		4
.L_60:
        /*0050*/ 	.word	index@(.nv.constant0._Z11sort_middlePiS_)
        /*0054*/ 	.short	0x0380
        /*0056*/ 	.short	0x0010


	//----- nvinfo : EIATTR_SW_WAR
	.align		4
.L_61:
        /*0058*/ 	.byte	0x04, 0x36
        /*005a*/ 	.short	(.L_63 - .L_62)
.L_62:
        /*005c*/ 	.word	0x00000008
.L_63:


//--------------------- .nv.info._Z10sort_smallPiS_ --------------------------
	.section	.nv.info._Z10sort_smallPiS_,"",@"SHT_CUDA_INFO"
	.sectionflags	@""
	.align	4


	//----- nvinfo : EIATTR_CUDA_API_VERSION
	.align		4
        /*0000*/ 	.byte	0x04, 0x37
        /*0002*/ 	.short	(.L_65 - .L_64)
.L_64:
        /*0004*/ 	.word	0x00000082


	//----- nvinfo : EIATTR_KPARAM_INFO
	.align		4
.L_65:
        /*0008*/ 	.byte	0x04, 0x17
        /*000a*/ 	.short	(.L_67 - .L_66)
.L_66:
        /*000c*/ 	.word	0x00000000
        /*0010*/ 	.short	0x0001
        /*0012*/ 	.short	0x0008
        /*0014*/ 	.byte	0x00, 0xf5, 0x21, 0x00


	//----- nvinfo : EIATTR_KPARAM_INFO
	.align		4
.L_67:
        /*0018*/ 	.byte	0x04, 0x17
        /*001a*/ 	.short	(.L_69 - .L_68)
.L_68:
        /*001c*/ 	.word	0x00000000
        /*0020*/ 	.short	0x0000
        /*0022*/ 	.short	0x0000
        /*0024*/ 	.byte	0x00, 0xf5, 0x21, 0x00


	//----- nvinfo : EIATTR_SPARSE_MMA_MASK
	.align		4
.L_69:
        /*0028*/ 	.byte	0x03, 0x50
        /*002a*/ 	.short	0x0000


	//----- nvinfo : EIATTR_MAXREG_COUNT
	.align		4
        /*002c*/ 	.byte	0x03, 0x1b
        /*002e*/ 	.short	0x00ff


	//----- nvinfo : EIATTR_MERCURY_ISA_VERSION
	.align		4
        /*0030*/ 	.byte	0x03, 0x5f
        /*0032*/ 	.short	0x0101


	//----- nvinfo : EIATTR_VRC_CTA_INIT_COUNT
	.align		4
        /*0034*/ 	.byte	0x02, 0x4a
	.zero		1
	.zero		1


	//----- nvinfo : EIATTR_EXIT_INSTR_OFFSETS
	.align		4
        /*0038*/ 	.byte	0x04, 0x1c
        /*003a*/ 	.short	(.L_71 - .L_70)


	//   ....[0]....
.L_70:
        /*003c*/ 	.word	0x000007c0


	//----- nvinfo : EIATTR_CRS_STACK_SIZE
	.align		4
.L_71:
        /*0040*/ 	.byte	0x04, 0x1e
        /*0042*/ 	.short	(.L_73 - .L_72)
.L_72:
        /*0044*/ 	.word	0x00000000


	//----- nvinfo : EIATTR_CBANK_PARAM_SIZE
	.align		4
.L_73:
        /*0048*/ 	.byte	0x03, 0x19
        /*004a*/ 	.short	0x0010


	//----- nvinfo : EIATTR_PARAM_CBANK
	.align		4
        /*004c*/ 	.byte	0x04, 0x0a
        /*004e*/ 	.short	(.L_75 - .L_74)
	.align		4
.L_74:
        /*0050*/ 	.word	index@(.nv.constant0._Z10sort_smallPiS_)
        /*0054*/ 	.short	0x0380
        /*0056*/ 	.short	0x0010


	//----- nvinfo : EIATTR_SW_WAR
	.align		4
.L_75:
        /*0058*/ 	.byte	0x04, 0x36
        /*005a*/ 	.short	(.L_77 - .L_76)
.L_76:
        /*005c*/ 	.word	0x00000008
.L_77:


//--------------------- .nv.info._Z15distances_largePiS_ --------------------------
	.section	.nv.info._Z15distances_largePiS_,"",@"SHT_CUDA_INFO"
	.sectionflags	@""
	.align	4


	//----- nvinfo : EIATTR_CUDA_API_VERSION
	.align		4
        /*0000*/ 	.byte	0x04, 0x37
        /*0002*/ 	.short	(.L_79 - .L_78)
.L_78:
        /*0004*/ 	.word	0x00000082


	//----- nvinfo : EIATTR_KPARAM_INFO
	.align		4
.L_79:
        /*0008*/ 	.byte	0x04, 0x17
        /*000a*/ 	.short	(.L_81 - .L_80)
.L_80:
        /*000c*/ 	.word	0x00000000
        /*0010*/ 	.short	0x0001
        /*0012*/ 	.short	0x0008
        /*0014*/ 	.byte	0x00, 0xf5, 0x21, 0x00


	//----- nvinfo : EIATTR_KPARAM_INFO
	.align		4
.L_81:
        /*0018*/ 	.byte	0x04, 0x17
        /*001a*/ 	.short	(.L_83 - .L_82)
.L_82:
        /*001c*/ 	.word	0x00000000
        /*0020*/ 	.short	0x0000
        /*0022*/ 	.short	0x0000
        /*0024*/ 	.byte	0x00, 0xf5, 0x21, 0x00


	//----- nvinfo : EIATTR_SPARSE_MMA_MASK
	.align		4
.L_83:
        /*0028*/ 	.byte	0x03, 0x50
        /*002a*/ 	.short	0x0000


	//----- nvinfo : EIATTR_MAXREG_COUNT
	.align		4
        /*002c*/ 	.byte	0x03, 0x1b
        /*002e*/ 	.short	0x00ff


	//----- nvinfo : EIATTR_NUM_BARRIERS
	.align		4
        /*0030*/ 	.byte	0x02, 0x4c
        /*0032*/ 	.byte	0x01
	.zero		1


	//----- nvinfo : EIATTR_MERCURY_ISA_VERSION
	.align		4
        /*0034*/ 	.byte	0x03, 0x5f
        /*0036*/ 	.short	0x0101


	//----- nvinfo : EIATTR_VRC_CTA_INIT_COUNT
	.align		4
        /*0038*/ 	.byte	0x02, 0x4a
	.zero		1
	.zero		1


	//----- nvinfo : EIATTR_EXIT_INSTR_OFFSETS
	.align		4
        /*003c*/ 	.byte	0x04, 0x1c
        /*003e*/ 	.short	(.L_85 - .L_84)


	//   ....[0]....
.L_84:
        /*0040*/ 	.word	0x00000bf0


	//   ....[1]....
        /*0044*/ 	.word	0x00000c10


	//   ....[2]....
        /*0048*/ 	.word	0x00000c70


	//----- nvinfo : EIATTR_CRS_STACK_SIZE
	.align		4
.L_85:
        /*004c*/ 	.byte	0x04, 0x1e
        /*004e*/ 	.short	(.L_87 - .L_86)
.L_86:
        /*0050*/ 	.word	0x00000000


	//----- nvinfo : EIATTR_CBANK_PARAM_SIZE
	.align		4
.L_87:
        /*0054*/ 	.byte	0x03, 0x19
        /*0056*/ 	.short	0x0010


	//----- nvinfo : EIATTR_PARAM_CBANK
	.align		4
        /*0058*/ 	.byte	0x04, 0x0a
        /*005a*/ 	.short	(.L_89 - .L_88)
	.align		4
.L_88:
        /*005c*/ 	.word	index@(.nv.constant0._Z15distances_largePiS_)
        /*0060*/ 	.short	0x0380
        /*0062*/ 	.short	0x0010


	//----- nvinfo : EIATTR_SW_WAR
	.align		4
.L_89:
        /*0064*/ 	.byte	0x04, 0x36
        /*0066*/ 	.short	(.L_91 - .L_90)
.L_90:
        /*0068*/ 	.word	0x00000008
.L_91:


//--------------------- .nv.info._Z16distances_middlePiS_ --------------------------
	.section	.nv.info._Z16distances_middlePiS_,"",@"SHT_CUDA_INFO"
	.sectionflags	@""
	.align	4


	//----- nvinfo : EIATTR_CUDA_API_VERSION
	.align		4
        /*0000*/ 	.byte	0x04, 0x37
        /*0002*/ 	.short	(.L_93 - .L_92)
.L_92:
        /*0004*/ 	.word	0x00000082


	//----- nvinfo : EIATTR_KPARAM_INFO
	.align		4
.L_93:
        /*0008*/ 	.byte	0x04, 0x17
        /*000a*/ 	.short	(.L_95 - .L_94)
.L_94:
        /*000c*/ 	.word	0x00000000
        /*0010*/ 	.short	0x0001
        /*0012*/ 	.short	0x0008
        /*0014*/ 	.byte	0x00, 0xf5, 0x21, 0x00


	//----- nvinfo : EIATTR_KPARAM_INFO
	.align		4
.L_95:
        /*0018*/ 	.byte	0x04, 0x17
        /*001a*/ 	.short	(.L_97 - .L_96)
.L_96:
        /*001c*/ 	.word	0x00000000
        /*0020*/ 	.short	0x0000
        /*0022*/ 	.short	0x0000
        /*0024*/ 	.byte	0x00, 0xf5, 0x21, 0x00


	//----- nvinfo : EIATTR_SPARSE_MMA_MASK
	.align		4
.L_97:
        /*0028*/ 	.byte	0x03, 0x50
        /*002a*/ 	.short	0x0000


	//----- nvinfo : EIATTR_MAXREG_COUNT
	.align		4
        /*002c*/ 	.byte	0x03, 0x1b
        /*002e*/ 	.short	0x00ff


	//----- nvinfo : EIATTR_NUM_BARRIERS
	.align		4
        /*0030*/ 	.byte	0x02, 0x4c
        /*0032*/ 	.byte	0x01
	.zero		1


	//----- nvinfo : EIATTR_MERCURY_ISA_VERSION
	.align		4
        /*0034*/ 	.byte	0x03, 0x5f
        /*0036*/ 	.short	0x0101


	//----- nvinfo : EIATTR_VRC_CTA_INIT_COUNT
	.align		4
        /*0038*/ 	.byte	0x02, 0x4a
	.zero		1
	.zero		1


	//----- nvinfo : EIATTR_EXIT_INSTR_OFFSETS
	.align		4
        /*003c*/ 	.byte	0x04, 0x1c
        /*003e*/ 	.short	(.L_99 - .L_98)


	//   ....[0]....
.L_98:
        /*0040*/ 	.word	0x00000be0


	//   ....[1]....
        /*0044*/ 	.word	0x00000c00


	//   ....[2]....
        /*0048*/ 	.word	0x00000c60


	//----- nvinfo : EIATTR_CRS_STACK_SIZE
	.align		4
.L_99:
        /*004c*/ 	.byte	0x04, 0x1e
        /*004e*/ 	.short	(.L_101 - .L_100)
.L_100:
        /*0050*/ 	.word	0x00000000


	//----- nvinfo : EIATTR_CBANK_PARAM_SIZE
	.align		4
.L_101:
        /*0054*/ 	.byte	0x03, 0x19
        /*0056*/ 	.short	0x0010


	//----- nvinfo : EIATTR_PARAM_CBANK
	.align		4
        /*0058*/ 	.byte	0x04, 0x0a
        /*005a*/ 	.short	(.L_103 - .L_102)
	.align		4
.L_102:
        /*005c*/ 	.word	index@(.nv.constant0._Z16distances_middlePiS_)
        /*0060*/ 	.short	0x0380
        /*0062*/ 	.short	0x0010


	//----- nvinfo : EIATTR_SW_WAR
	.align		4
.L_103:
        /*0064*/ 	.byte	0x04, 0x36
        /*0066*/ 	.short	(.L_105 - .L_104)
.L_104:
        /*0068*/ 	.word	0x00000008
.L_105:


//--------------------- .nv.info._Z15distances_smallPiS_ --------------------------
	.section	.nv.info._Z15distances_smallPiS_,"",@"SHT_CUDA_INFO"
	.sectionflags	@""
	.align	4


	//----- nvinfo : EIATTR_CUDA_API_VERSION
	.align		4
        /*0000*/ 	.byte	0x04, 0x37
        /*0002*/ 	.short	(.L_107 - .L_106)
.L_106:
        /*0004*/ 	.word	0x00000082


	//----- nvinfo : EIATTR_KPARAM_INFO
	.align		4
.L_107:
        /*0008*/ 	.byte	0x04, 0x17
        /*000a*/ 	.short	(.L_109 - .L_108)
.L_108:
        /*000c*/ 	.word	0x00000000
        /*0010*/ 	.short	0x0001
        /*0012*/ 	.short	0x0008
        /*0014*/ 	.byte	0x00, 0xf5, 0x21, 0x00


	//----- nvinfo : EIATTR_KPARAM_INFO
	.align		4
.L_109:
        /*0018*/ 	.byte	0x04, 0x17
        /*001a*/ 	.short	(.L_111 - .L_110)
.L_110:
        /*001c*/ 	.word	0x00000000
        /*0020*/ 	.short	0x0000
        /*0022*/ 	.short	0x0000
        /*0024*/ 	.byte	0x00, 0xf5, 0x21, 0x00


	//----- nvinfo : EIATTR_SPARSE_MMA_MASK
	.align		4
.L_111:
        /*0028*/ 	.byte	0x03, 0x50
        /*002a*/ 	.short	0x0000


	//----- nvinfo : EIATTR_MAXREG_COUNT
	.align		4
        /*002c*/ 	.byte	0x03, 0x1b
        /*002e*/ 	.short	0x00ff


	//----- nvinfo : EIATTR_NUM_BARRIERS
	.align		4
        /*0030*/ 	.byte	0x02, 0x4c
        /*0032*/ 	.byte	0x01
	.zero		1


	//----- nvinfo : EIATTR_MERCURY_ISA_VERSION
	.align		4
        /*0034*/ 	.byte	0x03, 0x5f
        /*0036*/ 	.short	0x0101


	//----- nvinfo : EIATTR_VRC_CTA_INIT_COUNT
	.align		4
        /*0038*/ 	.byte	0x02, 0x4a
	.zero		1
	.zero		1


	//----- nvinfo : EIATTR_EXIT_INSTR_OFFSETS
	.align		4
        /*003c*/ 	.byte	0x04, 0x1c
        /*003e*/ 	.short	(.L_113 - .L_112)


	//   ....[0]....
.L_112:
        /*0040*/ 	.word	0x00000bb0


	//   ....[1]....
        /*0044*/ 	.word	0x00000bd0


	//   ....[2]....
        /*0048*/ 	.word	0x00000c30


	//----- nvinfo : EIATTR_CRS_STACK_SIZE
	.align		4
.L_113:
        /*004c*/ 	.byte	0x04, 0x1e
        /*004e*/ 	.short	(.L_115 - .L_114)
.L_114:
        /*0050*/ 	.word	0x00000000


	//----- nvinfo : EIATTR_CBANK_PARAM_SIZE
	.align		4
.L_115:
        /*0054*/ 	.byte	0x03, 0x19
        /*0056*/ 	.short	0x0010


	//----- nvinfo : EIATTR_PARAM_CBANK
	.align		4
        /*0058*/ 	.byte	0x04, 0x0a
        /*005a*/ 	.short	(.L_117 - .L_116)
	.align		4
.L_116:
        /*005c*/ 	.word	index@(.nv.constant0._Z15distances_smallPiS_)
        /*0060*/ 	.short	0x0380
        /*0062*/ 	.short	0x0010


	//----- nvinfo : EIATTR_SW_WAR
	.align		4
.L_117:
        /*0064*/ 	.byte	0x04, 0x36
        /*0066*/ 	.short	(.L_119 - .L_118)
.L_118:
        /*0068*/ 	.word	0x00000008
.L_119:


//--------------------- .nv.callgraph             --------------------------
	.section	.nv.callgraph,"",@"SHT_CUDA_CALLGRAPH"
	.align	4
	.sectionentsize	8
	.align		4
        /*0000*/ 	.word	0x00000000
	.align		4
        /*0004*/ 	.word	0xffffffff
	.align		4
        /*0008*/ 	.word	0x00000000
	.align		4
        /*000c*/ 	.word	0xfffffffe
	.align		4
        /*0010*/ 	.word	0x00000000
	.align		4
        /*0014*/ 	.word	0xfffffffd
	.align		4
        /*0018*/ 	.word	0x00000000
	.align		4
        /*001c*/ 	.word	0xfffffffc


//--------------------- .text._Z10sort_largePiS_  --------------------------
	.section	.text._Z10sort_largePiS_,"ax",@progbits
	.align	128
        .global         _Z10sort_largePiS_
        .type           _Z10sort_largePiS_,@function
        .size           _Z10sort_largePiS_,(.L_x_135 - _Z10sort_largePiS_)
        .other          _Z10sort_largePiS_,@"STO_CUDA_ENTRY STV_DEFAULT"
_Z10sort_largePiS_:
.text._Z10sort_largePiS_:
[----:B------:R-:W0:Y:S01]  /*0000*/  LDC R1, c[0x0][0x37c] ;  /* 0x0000df00ff017b82 */ /* 0x000e220000000800 */
[----:B------:R-:W1:Y:S01]  /*0010*/  S2R R0, SR_CTAID.X ;  /* 0x0000000000007919 */ /* 0x000e620000002500 */
[----:B------:R-:W1:Y:S06]  /*0020*/  LDCU UR4, c[0x0][0x360] ;  /* 0x00006c00ff0477ac */ /* 0x000e6c0008000800 */
[----:B------:R-:W2:Y:S01]  /*0030*/  LDC.64 R2, c[0x0][0x380] ;  /* 0x0000e000ff027b82 */ /* 0x000ea20000000a00 */
[----:B0-----:R-:W-:Y:S01]  /*0040*/  VIADD R1, R1, 0xffffff80 ;  /* 0xffffff8001017836 */ /* 0x001fe20000000000 */
[----:B------:R-:W1:Y:S01]  /*0050*/  S2R R5, SR_TID.X ;  /* 0x0000000000057919 */ /* 0x000e620000002100 */
[----:B------:R-:W0:Y:S01]  /*0060*/  LDCU.64 UR6, c[0x0][0x358] ;  /* 0x00006b00ff0677ac */ /* 0x000e220008000a00 */
[----:B-1----:R-:W-:-:S04]  /*0070*/  IMAD R0, R0, UR4, R5 ;  /* 0x0000000400007c24 */ /* 0x002fc8000f8e0205 */
[----:B------:R-:W-:-:S04]  /*0080*/  IMAD.SHL.U32 R5, R0, 0x4000, RZ ;  /* 0x0000400000057824 */ /* 0x000fc800078e00ff */
[----:B--2---:R-:W-:-:S05]  /*0090*/  IMAD.WIDE R2, R5, 0x4, R2 ;  /* 0x0000000405027825 */ /* 0x004fca00078e0202 */
[----:B0-----:R-:W2:Y:S04]  /*00a0*/  LDG.E R45, desc[UR6][R2.64] ;  /* 0x00000006022d7981 */ /* 0x001ea8000c1e1900 */
[----:B------:R-:W3:Y:S04]  /*00b0*/  LDG.E R44, desc[UR6][R2.64+0x4] ;  /* 0x00000406022c7981 */ /* 0x000ee8000c1e1900 */
[----:B------:R-:W4:Y:S04]  /*00c0*/  LDG.E R43, desc[UR6][R2.64+0x8] ;  /* 0x00000806022b7981 */ /* 0x000f28000c1e1900 */
[----:B------:R-:W5:Y:S04]  /*00d0*/  LDG.E R41, desc[UR6][R2.64+0xc] ;  /* 0x00000c0602297981 */ /* 0x000f68000c1e1900 */
        /* <DEDUP_REMOVED lines=27> */
[----:B------:R-:W5:Y:S01]  /*0290*/  LDG.E R13, desc[UR6][R2.64+0x7c] ;  /* 0x00007c06020d7981 */ /* 0x000f62000c1e1900 */
[----:B------:R-:W-:-:S02]  /*02a0*/  IMAD.MOV.U32 R9, RZ, RZ, 0x1 ;  /* 0x00000001ff097424 */ /* 0x000fc400078e00ff */
[----:B------:R-:W-:Y:S02]  /*02b0*/  IMAD.MOV.U32 R10, RZ, RZ, 0x2 ;  /* 0x00000002ff0a7424 */ /* 0x000fe400078e00ff */
[----:B------:R-:W-:Y:S02]  /*02c0*/  IMAD.MOV.U32 R11, RZ, RZ, 0x3 ;  /* 0x00000003ff0b7424 */ /* 0x000fe400078e00ff */
[----:B------:R-:W-:Y:S02]  /*02d0*/  IMAD.MOV.U32 R8, RZ, RZ, RZ ;  /* 0x000000ffff087224 */ /* 0x000fe400078e00ff */
[----:B------:R-:W-:Y:S02]  /*02e0*/  IMAD.MOV.U32 R4, RZ, RZ, 0x4 ;  /* 0x00000004ff047424 */ /* 0x000fe400078e00ff */
[----:B------:R-:W-:Y:S01]  /*02f0*/  IMAD.MOV.U32 R5, RZ, RZ, 0x5 ;  /* 0x00000005ff057424 */ /* 0x000fe200078e00ff */
[----:B------:R0:W-:Y:S01]  /*0300*/  STL.128 [R1], R8 ;  /* 0x0000000801007387 */ /* 0x0001e20000100c00 */
[----:B------:R-:W-:-:S02]  /*0310*/  IMAD.MOV.U32 R6, RZ, RZ, 0x6 ;  /* 0x00000006ff067424 */ /* 0x000fc400078e00ff */
[----:B------:R-:W-:-:S05]  /*0320*/  IMAD.MOV.U32 R7, RZ, RZ, 0x7 ;  /* 0x00000007ff077424 */ /* 0x000fca00078e00ff */
[----:B------:R1:W-:Y:S01]  /*0330*/  STL.128 [R1+0x10], R4 ;  /* 0x0000100401007387 */ /* 0x0003e20000100c00 */
[----:B0-----:R-:W-:Y:S02]  /*0340*/  IMAD.MOV.U32 R11, RZ, RZ, 0xf ;  /* 0x0000000fff0b7424 */ /* 0x001fe400078e00ff */
[----:B-1----:R-:W-:Y:S02]  /*0350*/  IMAD.MOV.U32 R4, RZ, RZ, 0x8 ;  /* 0x00000008ff047424 */ /* 0x002fe400078e00ff */
[----:B------:R-:W-:Y:S02]  /*0360*/  IMAD.MOV.U32 R6, RZ, RZ, 0xa ;  /* 0x0000000aff067424 */ /* 0x000fe400078e00ff */
[----:B------:R-:W-:Y:S01]  /*0370*/  IMAD.MOV.U32 R7, RZ, RZ, 0xb ;  /* 0x0000000bff077424 */ /* 0x000fe200078e00ff */
[----:B--2---:R-:W-:-:S04]  /*0380*/  VIMNMX R45, PT, PT, RZ, R45, !PT ;  /* 0x0000002dff2d7248 */ /* 0x004fc80007fe0100 */
[----:B---3--:R-:W-:Y:S02]  /*0390*/  VIMNMX R42, PT, PT, R45, R44, !PT ;  /* 0x0000002c2d2a7248 */ /* 0x008fe40007fe0100 */
[----:B------:R-:W-:Y:S02]  /*03a0*/  ISETP.GT.AND P0, PT, R44, R45, PT ;  /* 0x0000002d2c00720c */ /* 0x000fe40003f04270 */
[----:B----4-:R-:W-:Y:S02]  /*03b0*/  VIMNMX R12, PT, PT, R42, R43, !PT ;  /* 0x0000002b2a0c7248 */ /* 0x010fe40007fe0100 */
[----:B------:R-:W-:Y:S02]  /*03c0*/  ISETP.GT.AND P1, PT, R43, R42, PT ;  /* 0x0000002a2b00720c */ /* 0x000fe40003f24270 */
[----:B-----5:R-:W-:Y:S02]  /*03d0*/  VIMNMX R0, PT, PT, R12, R41, !PT ;  /* 0x000000290c007248 */ /* 0x020fe40007fe0100 */
[----:B------:R-:W-:-:S02]  /*03e0*/  SEL R8, RZ, 0x1, !P0 ;  /* 0x00000001ff087807 */ /* 0x000fc40004000000 */
[----:B------:R-:W-:Y:S02]  /*03f0*/  VIMNMX R5, PT, PT, R0, R35, !PT ;  /* 0x0000002300057248 */ /* 0x000fe40007fe0100 */
[----:B------:R-:W-:Y:S02]  /*0400*/  ISETP.GT.AND P0, PT, R41, R12, PT ;  /* 0x0000000c2900720c */ /* 0x000fe40003f04270 */
[----:B------:R-:W-:Y:S02]  /*0410*/  SEL R8, R8, 0x2, !P1 ;  /* 0x0000000208087807 */ /* 0x000fe40004800000 */
[----:B------:R-:W-:Y:S02]  /*0420*/  VIMNMX R45, PT, PT, R5, R34, !PT ;  /* 0x00000022052d7248 */ /* 0x000fe40007fe0100 */
[----:B------:R-:W-:Y:S02]  /*0430*/  ISETP.GT.AND P1, PT, R35, R0, PT ;  /* 0x000000002300720c */ /* 0x000fe40003f24270 */
[----:B------:R-:W-:-:S02]  /*0440*/  SEL R8, R8, 0x3, !P0 ;  /* 0x0000000308087807 */ /* 0x000fc40004000000 */
[----:B------:R-:W-:Y:S02]  /*0450*/  VIMNMX R10, PT, PT, R45, R36, !PT ;  /* 0x000000242d0a7248 */ /* 0x000fe40007fe0100 */
[----:B------:R-:W-:Y:S02]  /*0460*/  ISETP.GT.AND P4, PT, R34, R5, PT ;  /* 0x000000052200720c */ /* 0x000fe40003f84270 */
[----:B------:R-:W-:Y:S02]  /*0470*/  SEL R8, R8, 0x4, !P1 ;  /* 0x0000000408087807 */ /* 0x000fe40004800000 */
[----:B------:R-:W-:Y:S02]  /*0480*/  VIMNMX R9, PT, PT, R10, R37, !PT ;  /* 0x000000250a097248 */ /* 0x000fe40007fe0100 */
[----:B------:R-:W-:Y:S02]  /*0490*/  ISETP.GT.AND P3, PT, R36, R45, PT ;  /* 0x0000002d2400720c */ /* 0x000fe40003f64270 */
[----:B------:R-:W-:-:S02]  /*04a0*/  SEL R8, R8, 0x5, !P4 ;  /* 0x0000000508087807 */ /* 0x000fc40006000000 */
[----:B------:R-:W-:Y:S02]  /*04b0*/  VIMNMX R0, PT, PT, R9, R38, !PT ;  /* 0x0000002609007248 */ /* 0x000fe40007fe0100 */
[----:B------:R-:W-:Y:S01]  /*04c0*/  ISETP.GT.AND P2, PT, R37, R10, PT ;  /* 0x0000000a2500720c */ /* 0x000fe20003f44270 */
[----:B------:R-:W-:Y:S01]  /*04d0*/  IMAD.MOV.U32 R10, RZ, RZ, 0xe ;  /* 0x0000000eff0a7424 */ /* 0x000fe200078e00ff */
[----:B------:R-:W-:Y:S02]  /*04e0*/  SEL R8, R8, 0x6, !P3 ;  /* 0x0000000608087807 */ /* 0x000fe40005800000 */
[----:B------:R-:W-:Y:S02]  /*04f0*/  VIMNMX R5, PT, PT, R0, R39, !PT ;  /* 0x0000002700057248 */ /* 0x000fe40007fe0100 */
[----:B------:R-:W-:Y:S02]  /*0500*/  ISETP.GT.AND P0, PT, R39, R0, PT ;  /* 0x000000002700720c */ /* 0x000fe40003f04270 */
[----:B------:R-:W-:Y:S01]  /*0510*/  ISETP.GT.AND P1, PT, R38, R9, PT ;  /* 0x000000092600720c */ /* 0x000fe20003f24270 */
[----:B------:R-:W-:Y:S01]  /*0520*/  IMAD.MOV.U32 R9, RZ, RZ, 0xd ;  /* 0x0000000dff097424 */ /* 0x000fe200078e00ff */
[----:B------:R-:W-:Y:S01]  /*0530*/  SEL R0, R8, 0x7, !P2 ;  /* 0x0000000708007807 */ /* 0x000fe20005000000 */
[----:B------:R-:W-:Y:S01]  /*0540*/  IMAD.MOV.U32 R8, RZ, RZ, 0xc ;  /* 0x0000000cff087424 */ /* 0x000fe200078e00ff */
[----:B------:R-:W-:-:S02]  /*0550*/  ISETP.GT.AND P4, PT, R40, R5, PT ;  /* 0x000000052800720c */ /* 0x000fc40003f84270 */
[----:B------:R-:W-:Y:S02]  /*0560*/  SEL R0, R0, 0x8, !P1 ;  /* 0x0000000800007807 */ /* 0x000fe40004800000 */
[----:B------:R-:W-:Y:S01]  /*0570*/  VIMNMX R40, PT, PT, R5, R40, !PT ;  /* 0x0000002805287248 */ /* 0x000fe20007fe0100 */
[----:B------:R-:W-:Y:S01]  /*0580*/  IMAD.MOV.U32 R5, RZ, RZ, 0x9 ;  /* 0x00000009ff057424 */ /* 0x000fe200078e00ff */
[----:B------:R-:W-:Y:S01]  /*0590*/  SEL R0, R0, 0x9, !P0 ;  /* 0x0000000900007807 */ /* 0x000fe20004000000 */
[----:B------:R0:W-:Y:S01]  /*05a0*/  STL.128 [R1+0x30], R8 ;  /* 0x0000300801007387 */ /* 0x0001e20000100c00 */
[----:B------:R-:W-:Y:S02]  /*05b0*/  VIMNMX R35, PT, PT, R40, R25, !PT ;  /* 0x0000001928237248 */ /* 0x000fe40007fe0100 */
[----:B------:R-:W-:Y:S01]  /*05c0*/  ISETP.GT.AND P0, PT, R25, R40, PT ;  /* 0x000000281900720c */ /* 0x000fe20003f04270 */
[----:B------:R1:W-:Y:S01]  /*05d0*/  STL.128 [R1+0x20], R4 ;  /* 0x0000200401007387 */ /* 0x0003e20000100c00 */
[----:B------:R-:W-:-:S02]  /*05e0*/  SEL R0, R0, 0xa, !P4 ;  /* 0x0000000a00007807 */ /* 0x000fc40006000000 */
[----:B------:R-:W-:Y:S02]  /*05f0*/  VIMNMX R34, PT, PT, R35, R26, !PT ;  /* 0x0000001a23227248 */ /* 0x000fe40007fe0100 */
[----:B------:R-:W-:Y:S02]  /*0600*/  ISETP.GT.AND P1, PT, R26, R35, PT ;  /* 0x000000231a00720c */ /* 0x000fe40003f24270 */
[----:B------:R-:W-:Y:S02]  /*0610*/  SEL R0, R0, 0xb, !P0 ;  /* 0x0000000b00007807 */ /* 0x000fe40004000000 */
[----:B------:R-:W-:Y:S02]  /*0620*/  VIMNMX R37, PT, PT, R34, R27, !PT ;  /* 0x0000001b22257248 */ /* 0x000fe40007fe0100 */
[----:B------:R-:W-:Y:S01]  /*0630*/  ISETP.GT.AND P0, PT, R27, R34, PT ;  /* 0x000000221b00720c */ /* 0x000fe20003f04270 */
[----:B0-----:R-:W-:Y:S01]  /*0640*/  IMAD.MOV.U32 R8, RZ, RZ, 0x14 ;  /* 0x00000014ff087424 */ /* 0x001fe200078e00ff */
[----:B------:R-:W-:Y:S01]  /*0650*/  SEL R0, R0, 0xc, !P1 ;  /* 0x0000000c00007807 */ /* 0x000fe20004800000 */
[----:B------:R-:W-:Y:S01]  /*0660*/  IMAD.MOV.U32 R9, RZ, RZ, 0x15 ;  /* 0x00000015ff097424 */ /* 0x000fe200078e00ff */
[----:B------:R-:W-:Y:S01]  /*0670*/  VIMNMX R36, PT, PT, R37, R28, !PT ;  /* 0x0000001c25247248 */ /* 0x000fe20007fe0100 */
[----:B-1----:R-:W-:Y:S01]  /*0680*/  IMAD.MOV.U32 R6, RZ, RZ, 0x12 ;  /* 0x00000012ff067424 */ /* 0x002fe200078e00ff */
[----:B------:R-:W-:Y:S01]  /*0690*/  ISETP.GT.AND P4, PT, R28, R37, PT ;  /* 0x000000251c00720c */ /* 0x000fe20003f84270 */
[----:B------:R-:W-:Y:S01]  /*06a0*/  IMAD.MOV.U32 R7, RZ, RZ, 0x13 ;  /* 0x00000013ff077424 */ /* 0x000fe200078e00ff */
[----:B------:R-:W-:Y:S01]  /*06b0*/  SEL R0, R0, 0xd, !P0 ;  /* 0x0000000d00007807 */ /* 0x000fe20004000000 */
[----:B------:R-:W-:Y:S01]  /*06c0*/  IMAD.MOV.U32 R10, RZ, RZ, 0x16 ;  /* 0x00000016ff0a7424 */ /* 0x000fe200078e00ff */
[----:B------:R-:W-:Y:S01]  /*06d0*/  VIMNMX R25, PT, PT, R36, R29, !PT ;  /* 0x0000001d24197248 */ /* 0x000fe20007fe0100 */
[----:B------:R-:W-:Y:S01]  /*06e0*/  IMAD.MOV.U32 R11, RZ, RZ, 0x17 ;  /* 0x00000017ff0b7424 */ /* 0x000fe200078e00ff */
[----:B------:R-:W-:-:S02]  /*06f0*/  ISETP.GT.AND P3, PT, R29, R36, PT ;  /* 0x000000241d00720c */ /* 0x000fc40003f64270 */
[----:B------:R-:W-:Y:S02]  /*0700*/  SEL R0, R0, 0xe, !P4 ;  /* 0x0000000e00007807 */ /* 0x000fe40006000000 */
[----:B------:R-:W-:Y:S01]  /*0710*/  VIMNMX R12, PT, PT, R25, R30, !PT ;  /* 0x0000001e190c7248 */ /* 0x000fe20007fe0100 */
[----:B------:R0:W-:Y:S01]  /*0720*/  STL.128 [R1+0x50], R8 ;  /* 0x0000500801007387 */ /* 0x0001e20000100c00 */
[----:B------:R-:W-:Y:S02]  /*0730*/  ISETP.GT.AND P2, PT, R30, R25, PT ;  /* 0x000000191e00720c */ /* 0x000fe40003f44270 */
[----:B------:R-:W-:Y:S02]  /*0740*/  SEL R0, R0, 0xf, !P3 ;  /* 0x0000000f00007807 */ /* 0x000fe40005800000 */
[----:B------:R-:W-:Y:S02]  /*0750*/  VIMNMX R5, PT, PT, R12, R31, !PT ;  /* 0x0000001f0c057248 */ /* 0x000fe40007fe0100 */
[----:B------:R-:W-:-:S02]  /*0760*/  ISETP.GT.AND P1, PT, R31, R12, PT ;  /* 0x0000000c1f00720c */ /* 0x000fc40003f24270 */
[----:B------:R-:W-:Y:S02]  /*0770*/  SEL R0, R0, 0x10, !P2 ;  /* 0x0000001000007807 */ /* 0x000fe40005000000 */
[----:B------:R-:W-:Y:S02]  /*0780*/  VIMNMX R4, PT, PT, R5, R32, !PT ;  /* 0x0000002005047248 */ /* 0x000fe40007fe0100 */
[----:B------:R-:W-:Y:S01]  /*0790*/  ISETP.GT.AND P0, PT, R32, R5, PT ;  /* 0x000000052000720c */ /* 0x000fe20003f04270 */
[----:B------:R-:W-:Y:S01]  /*07a0*/  IMAD.MOV.U32 R5, RZ, RZ, 0x11 ;  /* 0x00000011ff057424 */ /* 0x000fe200078e00ff */
[----:B------:R-:W-:Y:S01]  /*07b0*/  SEL R0, R0, 0x11, !P1 ;  /* 0x0000001100007807 */ /* 0x000fe20004800000 */
[----:B0-----:R-:W-:Y:S01]  /*07c0*/  IMAD.MOV.U32 R8, RZ, RZ, 0x18 ;  /* 0x00000018ff087424 */ /* 0x001fe200078e00ff */
[----:B------:R-:W-:Y:S01]  /*07d0*/  ISETP.GT.AND P4, PT, R33, R4, PT ;  /* 0x000000042100720c */ /* 0x000fe20003f84270 */
[----:B------:R-:W-:Y:S01]  /*07e0*/  IMAD.MOV.U32 R9, RZ, RZ, 0x19 ;  /* 0x00000019ff097424 */ /* 0x000fe200078e00ff */
[----:B------:R-:W-:Y:S01]  /*07f0*/  VIMNMX R33, PT, PT, R4, R33, !PT ;  /* 0x0000002104217248 */ /* 0x000fe20007fe0100 */
[----:B------:R-:W-:Y:S01]  /*0800*/  IMAD.MOV.U32 R4, RZ, RZ, 0x10 ;  /* 0x00000010ff047424 */ /* 0x000fe200078e00ff */
[----:B------:R-:W-:Y:S01]  /*0810*/  SEL R0, R0, 0x12, !P0 ;  /* 0x0000001200007807 */ /* 0x000fe20004000000 */
[----:B------:R-:W-:Y:S01]  /*0820*/  IMAD.MOV.U32 R10, RZ, RZ, 0x1a ;  /* 0x0000001aff0a7424 */ /* 0x000fe200078e00ff */
[----:B------:R-:W-:Y:S01]  /*0830*/  VIMNMX R12, PT, PT, R33, R18, !PT ;  /* 0x00000012210c7248 */ /* 0x000fe20007fe0100 */
[----:B------:R-:W-:Y:S01]  /*0840*/  IMAD.MOV.U32 R11, RZ, RZ, 0x1b ;  /* 0x0000001bff0b7424 */ /* 0x000fe200078e00ff */
[----:B------:R-:W-:Y:S01]  /*0850*/  ISETP.GT.AND P0, PT, R18, R33, PT ;  /* 0x000000211200720c */ /* 0x000fe20003f04270 */
[----:B------:R0:W-:Y:S01]  /*0860*/  STL.128 [R1+0x40], R4 ;  /* 0x0000400401007387 */ /* 0x0001e20000100c00 */
[----:B------:R-:W-:-:S02]  /*0870*/  SEL R0, R0, 0x13, !P4 ;  /* 0x0000001300007807 */ /* 0x000fc40006000000 */
[----:B------:R-:W-:Y:S01]  /*0880*/  VIMNMX R27, PT, PT, R12, R19, !PT ;  /* 0x000000130c1b7248 */ /* 0x000fe20007fe0100 */
[----:B------:R1:W-:Y:S01]  /*0890*/  STL.128 [R1+0x60], R8 ;  /* 0x0000600801007387 */ /* 0x0003e20000100c00 */
[----:B------:R-:W-:Y:S02]  /*08a0*/  ISETP.GT.AND P1, PT, R19, R12, PT ;  /* 0x0000000c1300720c */ /* 0x000fe40003f24270 */
[----:B------:R-:W-:Y:S02]  /*08b0*/  SEL R0, R0, 0x14, !P0 ;  /* 0x0000001400007807 */ /* 0x000fe40004000000 */
[----:B------:R-:W-:Y:S02]  /*08c0*/  VIMNMX R26, PT, PT, R27, R20, !PT ;  /* 0x000000141b1a7248 */ /* 0x000fe40007fe0100 */
[----:B------:R-:W-:Y:S02]  /*08d0*/  ISETP.GT.AND P2, PT, R20, R27, PT ;  /* 0x0000001b1400720c */ /* 0x000fe40003f44270 */
[----:B------:R-:W-:-:S02]  /*08e0*/  SEL R0, R0, 0x15, !P1 ;  /* 0x0000001500007807 */ /* 0x000fc40004800000 */
[----:B------:R-:W-:Y:S01]  /*08f0*/  VIMNMX R25, PT, PT, R26, R21, !PT ;  /* 0x000000151a197248 */ /* 0x000fe20007fe0100 */
[----:B0-----:R-:W-:Y:S01]  /*0900*/  IMAD.MOV.U32 R4, RZ, RZ, 0x1c ;  /* 0x0000001cff047424 */ /* 0x001fe200078e00ff */
[----:B------:R-:W-:Y:S01]  /*0910*/  ISETP.GT.AND P0, PT, R21, R26, PT ;  /* 0x0000001a1500720c */ /* 0x000fe20003f04270 */
[----:B------:R-:W-:Y:S01]  /*0920*/  IMAD.MOV.U32 R6, RZ, RZ, 0x1e ;  /* 0x0000001eff067424 */ /* 0x000fe200078e00ff */
[----:B------:R-:W-:Y:S01]  /*0930*/  SEL R0, R0, 0x16, !P2 ;  /* 0x0000001600007807 */ /* 0x000fe20005000000 */
[----:B------:R-:W-:Y:S01]  /*0940*/  IMAD.MOV.U32 R7, RZ, RZ, 0x1f ;  /* 0x0000001fff077424 */ /* 0x000fe200078e00ff */
[----:B------:R-:W-:Y:S02]  /*0950*/  VIMNMX R12, PT, PT, R25, R22, !PT ;  /* 0x00000016190c7248 */ /* 0x000fe40007fe0100 */
[----:B------:R-:W-:Y:S02]  /*0960*/  ISETP.GT.AND P1, PT, R22, R25, PT ;  /* 0x000000191600720c */ /* 0x000fe40003f24270 */
[----:B------:R-:W-:-:S02]  /*0970*/  SEL R0, R0, 0x17, !P0 ;  /* 0x0000001700007807 */ /* 0x000fc40004000000 */
[----:B------:R-:W-:Y:S02]  /*0980*/  VIMNMX R5, PT, PT, R12, R23, !PT ;  /* 0x000000170c057248 */ /* 0x000fe40007fe0100 */
[----:B------:R-:W-:Y:S02]  /*0990*/  ISETP.GT.AND P3, PT, R23, R12, PT ;  /* 0x0000000c1700720c */ /* 0x000fe40003f64270 */
[----:B------:R-:W-:Y:S02]  /*09a0*/  SEL R0, R0, 0x18, !P1 ;  /* 0x0000001800007807 */ /* 0x000fe40004800000 */
[----:B------:R-:W-:Y:S02]  /*09b0*/  ISETP.GT.AND P2, PT, R24, R5, PT ;  /* 0x000000051800720c */ /* 0x000fe40003f44270 */
[----:B------:R-:W-:Y:S01]  /*09c0*/  VIMNMX R19, PT, PT, R5, R24, !PT ;  /* 0x0000001805137248 */ /* 0x000fe20007fe0100 */
[----:B------:R-:W-:Y:S01]  /*09d0*/  IMAD.MOV.U32 R5, RZ, RZ, 0x1d ;  /* 0x0000001dff057424 */ /* 0x000fe200078e00ff */
[----:B------:R-:W-:-:S02]  /*09e0*/  SEL R0, R0, 0x19, !P3 ;  /* 0x0000001900007807 */ /* 0x000fc40005800000 */
[----:B------:R-:W-:Y:S02]  /*09f0*/  VIMNMX R12, PT, PT, R19, R14, !PT ;  /* 0x0000000e130c7248 */ /* 0x000fe40007fe0100 */
[----:B------:R-:W-:Y:S01]  /*0a00*/  ISETP.GT.AND P0, PT, R14, R19, PT ;  /* 0x000000130e00720c */ /* 0x000fe20003f04270 */
[----:B------:R0:W-:Y:S01]  /*0a10*/  STL.128 [R1+0x70], R4 ;  /* 0x0000700401007387 */ /* 0x0001e20000100c00 */
[----:B------:R-:W-:Y:S02]  /*0a20*/  SEL R0, R0, 0x1a, !P2 ;  /* 0x0000001a00007807 */ /* 0x000fe40005000000 */
[----:B------:R-:W-:Y:S02]  /*0a30*/  VIMNMX R19, PT, PT, R12, R15, !PT ;  /* 0x0000000f0c137248 */ /* 0x000fe40007fe0100 */
[----:B------:R-:W-:Y:S02]  /*0a40*/  ISETP.GT.AND P1, PT, R15, R12, PT ;  /* 0x0000000c0f00720c */ /* 0x000fe40003f24270 */
[----:B------:R-:W-:-:S02]  /*0a50*/  SEL R0, R0, 0x1b, !P0 ;  /* 0x0000001b00007807 */ /* 0x000fc40004000000 */
[----:B------:R-:W-:Y:S02]  /*0a60*/  VIMNMX R12, PT, PT, R19, R16, !PT ;  /* 0x00000010130c7248 */ /* 0x000fe40007fe0100 */
[----:B------:R-:W-:Y:S02]  /*0a70*/  ISETP.GT.AND P0, PT, R16, R19, PT ;  /* 0x000000131000720c */ /* 0x000fe40003f04270 */
[----:B------:R-:W-:Y:S02]  /*0a80*/  SEL R0, R0, 0x1c, !P1 ;  /* 0x0000001c00007807 */ /* 0x000fe40004800000 */
[----:B-1----:R-:W-:Y:S01]  /*0a90*/  VIMNMX R10, PT, PT, R12, R17, !PT ;  /* 0x000000110c0a7248 */ /* 0x002fe20007fe0100 */
[----:B0-----:R-:W-:Y:S01]  /*0aa0*/  IMAD.MOV.U32 R4, RZ, RZ, 0x20 ;  /* 0x00000020ff047424 */ /* 0x001fe200078e00ff */
[----:B------:R-:W-:Y:S02]  /*0ab0*/  ISETP.GT.AND P1, PT, R17, R12, PT ;  /* 0x0000000c1100720c */ /* 0x000fe40003f24270 */
[----:B------:R-:W-:-:S02]  /*0ac0*/  SEL R8, R0, 0x1d, !P0 ;  /* 0x0000001d00087807 */ /* 0x000fc40004000000 */
[----:B------:R-:W-:Y:S02]  /*0ad0*/  IADD3 R0, P2, PT, R2, 0x80, RZ ;  /* 0x0000008002007810 */ /* 0x000fe40007f5e0ff */
[----:B------:R-:W-:Y:S02]  /*0ae0*/  ISETP.GT.AND P0, PT, R13, R10, PT ;  /* 0x0000000a0d00720c */ /* 0x000fe40003f04270 */
[----:B------:R-:W-:Y:S01]  /*0af0*/  SEL R8, R8, 0x1e, !P1 ;  /* 0x0000001e08087807 */ /* 0x000fe20004800000 */
[----:B------:R-:W-:Y:S01]  /*0b00*/  IMAD.X R5, RZ, RZ, R3, P2 ;  /* 0x000000ffff057224 */ /* 0x000fe200010e0603 */
[----:B------:R-:W-:Y:S02]  /*0b10*/  VIMNMX R10, PT, PT, R10, R13, !PT ;  /* 0x0000000d0a0a7248 */ /* 0x000fe40007fe0100 */
[----:B------:R-:W-:-:S07]  /*0b20*/  SEL R36, R8, 0x1f, !P0 ;  /* 0x0000001f08247807 */ /* 0x000fce0004000000 */
.L_x_2:
[----:B------:R-:W-:Y:S02]  /*0b30*/  IMAD.MOV.U32 R6, RZ, RZ, R0 ;  /* 0x000000ffff067224 */ /* 0x000fe400078e0000 */
[----:B------:R-:W-:-:S05]  /*0b40*/  IMAD.MOV.U32 R7, RZ, RZ, R5 ;  /* 0x000000ffff077224 */ /* 0x000fca00078e0005 */
[----:B------:R-:W2:Y:S01]  /*0b50*/  LDG.E R9, desc[UR6][R6.64] ;  /* 0x0000000606097981 */ /* 0x000ea2000c1e1900 */
[----:B------:R-:W-:Y:S01]  /*0b60*/  BSSY.RECONVERGENT B0, `(.L_x_0) ;  /* 0x0000087000007945 */ /* 0x000fe20003800200 */
[----:B--2---:R-:W-:-:S13]  /*0b70*/  ISETP.GE.AND P0, PT, R9, R10, PT ;  /* 0x0000000a0900720c */ /* 0x004fda0003f06270 */
[----:B------:R-:W-:Y:S05]  /*0b80*/  @P0 BRA `(.L_x_1) ;  /* 0x0000000800100947 */ /* 0x000fea0003800000 */
[----:B------:R-:W-:-:S05]  /*0b90*/  IMAD.WIDE R6, R36, 0x4, R2 ;  /* 0x0000000424067825 */ /* 0x000fca00078e0202 */
[----:B------:R0:W-:Y:S04]  /*0ba0*/  STG.E desc[UR6][R6.64], R9 ;  /* 0x0000000906007986 */ /* 0x0001e8000c101906 */
[----:B------:R-:W2:Y:S04]  /*0bb0*/  LDG.E R34, desc[UR6][R2.64] ;  /* 0x0000000602227981 */ /* 0x000ea8000c1e1900 */
        /* <DEDUP_REMOVED lines=26> */
[----:B0-----:R-:W5:Y:S04]  /*0d60*/  LDG.E R6, desc[UR6][R2.64+0x6c] ;  /* 0x00006c0602067981 */ /* 0x001f68000c1e1900 */
[----:B------:R-:W5:Y:S04]  /*0d70*/  LDG.E R7, desc[UR6][R2.64+0x70] ;  /* 0x0000700602077981 */ /* 0x000f68000c1e1900 */
[----:B------:R-:W5:Y:S04]  /*0d80*/  LDG.E R8, desc[UR6][R2.64+0x74] ;  /* 0x0000740602087981 */ /* 0x000f68000c1e1900 */
[----:B------:R-:W5:Y:S04]  /*0d90*/  LDG.E R9, desc[UR6][R2.64+0x78] ;  /* 0x0000780602097981 */ /* 0x000f68000c1e1900 */
[----:B------:R-:W5:Y:S01]  /*0da0*/  LDG.E R10, desc[UR6][R2.64+0x7c] ;  /* 0x00007c06020a7981 */ /* 0x000f62000c1e1900 */
[----:B--2---:R-:W-:-:S02]  /*0db0*/  VIMNMX R35, PT, PT, RZ, R34, !PT ;  /* 0x00000022ff237248 */ /* 0x004fc40007fe0100 */
[----:B------:R-:W-:Y:S02]  /*0dc0*/  ISETP.GT.AND P0, PT, R34, RZ, PT ;  /* 0x000000ff2200720c */ /* 0x000fe40003f04270 */
[----:B---3--:R-:W-:Y:S02]  /*0dd0*/  VIMNMX R37, PT, PT, R35, R38, !PT ;  /* 0x0000002623257248 */ /* 0x008fe40007fe0100 */
[----:B------:R-:W-:Y:S02]  /*0de0*/  ISETP.GT.AND P1, PT, R38, R35, PT ;  /* 0x000000232600720c */ /* 0x000fe40003f24270 */
[----:B------:R-:W-:Y:S02]  /*0df0*/  SEL R34, R36, RZ, !P0 ;  /* 0x000000ff24227207 */ /* 0x000fe40004000000 */
[----:B----4-:R-:W-:Y:S02]  /*0e00*/  VIMNMX R35, PT, PT, R37, R40, !PT ;  /* 0x0000002825237248 */ /* 0x010fe40007fe0100 */
[----:B------:R-:W-:-:S02]  /*0e10*/  ISETP.GT.AND P0, PT, R40, R37, PT ;  /* 0x000000252800720c */ /* 0x000fc40003f04270 */
[----:B------:R-:W-:Y:S02]  /*0e20*/  SEL R34, R34, 0x1, !P1 ;  /* 0x0000000122227807 */ /* 0x000fe40004800000 */
[----:B-----5:R-:W-:Y:S02]  /*0e30*/  VIMNMX R38, PT, PT, R35, R42, !PT ;  /* 0x0000002a23267248 */ /* 0x020fe40007fe0100 */
[----:B------:R-:W-:Y:S02]  /*0e40*/  ISETP.GT.AND P1, PT, R42, R35, PT ;  /* 0x000000232a00720c */ /* 0x000fe40003f24270 */
[----:B------:R-:W-:Y:S02]  /*0e50*/  SEL R34, R34, 0x2, !P0 ;  /* 0x0000000222227807 */ /* 0x000fe40004000000 */
[----:B------:R-:W-:Y:S02]  /*0e60*/  VIMNMX R35, PT, PT, R38, R33, !PT ;  /* 0x0000002126237248 */ /* 0x000fe40007fe0100 */
[----:B------:R-:W-:-:S02]  /*0e70*/  ISETP.GT.AND P0, PT, R33, R38, PT ;  /* 0x000000262100720c */ /* 0x000fc40003f04270 */
[----:B------:R-:W-:Y:S02]  /*0e80*/  SEL R34, R34, 0x3, !P1 ;  /* 0x0000000322227807 */ /* 0x000fe40004800000 */
[----:B------:R-:W-:Y:S02]  /*0e90*/  VIMNMX R38, PT, PT, R35, R32, !PT ;  /* 0x0000002023267248 */ /* 0x000fe40007fe0100 */
        /* <DEDUP_REMOVED lines=62> */
[----:B------:R-:W-:Y:S02]  /*1280*/  ISETP.GT.AND P0, PT, R11, R14, PT ;  /* 0x0000000e0b00720c */ /* 0x000fe40003f04270 */
[----:B------:R-:W-:Y:S01]  /*1290*/  VIMNMX R13, PT, PT, R14, R11, !PT ;  /* 0x0000000b0e0d7248 */ /* 0x000fe20007fe0100 */
[----:B------:R-:W-:Y:S01]  /*12a0*/  IMAD R11, R36, 0x4, R1 ;  /* 0x00000004240b7824 */ /* 0x000fe200078e0201 */
[----:B------:R-:W-:-:S02]  /*12b0*/  SEL R34, R34, 0x19, !P1 ;  /* 0x0000001922227807 */ /* 0x000fc40004800000 */
[----:B------:R-:W-:Y:S02]  /*12c0*/  VIMNMX R12, PT, PT, R13, R6, !PT ;  /* 0x000000060d0c7248 */ /* 0x000fe40007fe0100 */
[----:B------:R-:W-:Y:S01]  /*12d0*/  ISETP.GT.AND P1, PT, R6, R13, PT ;  /* 0x0000000d0600720c */ /* 0x000fe20003f24270 */
[----:B------:R0:W-:Y:S01]  /*12e0*/  STL [R11], R4 ;  /* 0x000000040b007387 */ /* 0x0001e20000100800 */
        /* <DEDUP_REMOVED lines=10> */
[----:B------:R-:W-:Y:S02]  /*1390*/  ISETP.GT.AND P1, PT, R10, R7, PT ;  /* 0x000000070a00720c */ /* 0x000fe40003f24270 */
[----:B------:R-:W-:Y:S02]  /*13a0*/  SEL R34, R34, 0x1e, !P0 ;  /* 0x0000001e22227807 */ /* 0x000fe40004000000 */
[----:B------:R-:W-:Y:S02]  /*13b0*/  VIMNMX R10, PT, PT, R7, R10, !PT ;  /* 0x0000000a070a7248 */ /* 0x000fe40007fe0100 */
[----:B0-----:R-:W-:-:S07]  /*13c0*/  SEL R36, R34, 0x1f, !P1 ;  /* 0x0000001f22247807 */ /* 0x001fce0004800000 */
.L_x_1:
[----:B------:R-:W-:Y:S05]  /*13d0*/  BSYNC.RECONVERGENT B0 ;  /* 0x0000000000007941 */ /* 0x000fea0003800200 */
.L_x_0:
[----:B------:R-:W-:Y:S01]  /*13e0*/  VIADD R4, R4, 0x1 ;  /* 0x0000000104047836 */ /* 0x000fe20000000000 */
[----:B------:R-:W-:-:S04]  /*13f0*/  IADD3 R0, P1, PT, R0, 0x4, RZ ;  /* 0x0000000400007810 */ /* 0x000fc80007f3e0ff */
[----:B------:R-:W-:Y:S01]  /*1400*/  ISETP.NE.AND P0, PT, R4, 0x4000, PT ;  /* 0x000040000400780c */ /* 0x000fe20003f05270 */
[----:B------:R-:W-:-:S12]  /*1410*/  IMAD.X R5, RZ, RZ, R5, P1 ;  /* 0x000000ffff057224 */ /* 0x000fd800008e0605 */
[----:B------:R-:W-:Y:S05]  /*1420*/  @P0 BRA `(.L_x_2) ;  /* 0xfffffff400c00947 */ /* 0x000fea000383ffff */
[----:B------:R0:W5:Y:S04]  /*1430*/  LDL.128 R32, [R1] ;  /* 0x0000000001207983 */ /* 0x0001680000100c00 */
[----:B------:R0:W5:Y:S04]  /*1440*/  LDL.128 R28, [R1+0x10] ;  /* 0x00001000011c7983 */ /* 0x0001680000100c00 */
[----:B------:R0:W5:Y:S04]  /*1450*/  LDL.128 R24, [R1+0x20] ;  /* 0x0000200001187983 */ /* 0x0001680000100c00 */
[----:B------:R0:W5:Y:S04]  /*1460*/  LDL.128 R20, [R1+0x30] ;  /* 0x0000300001147983 */ /* 0x0001680000100c00 */
[----:B------:R0:W5:Y:S04]  /*1470*/  LDL.128 R16, [R1+0x40] ;  /* 0x0000400001107983 */ /* 0x0001680000100c00 */
[----:B------:R0:W5:Y:S04]  /*1480*/  LDL.128 R12, [R1+0x50] ;  /* 0x00005000010c7983 */ /* 0x0001680000100c00 */
[----:B------:R0:W5:Y:S04]  /*1490*/  LDL.128 R8, [R1+0x60] ;  /* 0x0000600001087983 */ /* 0x0001680000100c00 */
[----:B------:R0:W5:Y:S01]  /*14a0*/  LDL.128 R4, [R1+0x70] ;  /* 0x0000700001047983 */ /* 0x0001620000100c00 */
[----:B------:R-:W1:Y:S01]  /*14b0*/  S2R R0, SR_CTAID.X ;  /* 0x0000000000007919 */ /* 0x000e620000002500 */
[----:B------:R-:W1:Y:S02]  /*14c0*/  S2R R37, SR_TID.X ;  /* 0x0000000000257919 */ /* 0x000e640000002100 */
[----:B-1----:R-:W-:Y:S01]  /*14d0*/  IMAD R0, R0, UR4, R37 ;  /* 0x0000000400007c24 */ /* 0x002fe2000f8e0225 */
[----:B------:R-:W-:-:S03]  /*14e0*/  UMOV UR4, URZ ;  /* 0x000000ff00047c82 */ /* 0x000fc60008000000 */
[----:B0-----:R-:W-:-:S07]  /*14f0*/  IMAD.SHL.U32 R0, R0, 0x20, RZ ;  /* 0x0000002000007824 */ /* 0x001fce00078e00ff */
.L_x_99:
[----:B0-----:R-:W2:Y:S01]  /*1500*/  LDG.E R38, desc[UR6][R2.64] ;  /* 0x0000000602267981 */ /* 0x001ea2000c1e1900 */
[----:B------:R-:W-:Y:S01]  /*1510*/  BSSY.RECONVERGENT B0, `(.L_x_3) ;  /* 0x000000c000007945 */ /* 0x000fe20003800200 */
[----:B--2---:R-:W-:-:S13]  /*1520*/  ISETP.GE.AND P0, PT, R38, 0x40000000, PT ;  /* 0x400000002600780c */ /* 0x004fda0003f06270 */
[----:B------:R-:W-:Y:S05]  /*1530*/  @!P0 BRA `(.L_x_4) ;  /* 0x00000000001c8947 */ /* 0x000fea0003800000 */
[----:B------:R-:W-:Y:S01]  /*1540*/  ISETP.NE.AND P0, PT, R38, 0x40000000, PT ;  /* 0x400000002600780c */ /* 0x000fe20003f05270 */
[----:B------:R-:W-:-:S12]  /*1550*/  IMAD.MOV.U32 R37, RZ, RZ, 0x40000000 ;  /* 0x40000000ff257424 */ /* 0x000fd800078e00ff */
[----:B------:R-:W-:Y:S05]  /*1560*/  @P0 BRA `(.L_x_5) ;  /* 0x0000000000180947 */ /* 0x000fea0003800000 */
[----:B------:R-:W-:-:S06]  /*1570*/  IMAD R39, R36, 0x4, R1 ;  /* 0x0000000424277824 */ /* 0x000fcc00078e0201 */
[----:B------:R-:W2:Y:S02]  /*1580*/  LDL R39, [R39] ;  /* 0x0000000027277983 */ /* 0x000ea40000100800 */
[----:B--2--5:R-:W-:-:S13]  /*1590*/  ISETP.GE.AND P0, PT, R32, R39, PT ;  /* 0x000000272000720c */ /* 0x024fda0003f06270 */
[----:B------:R-:W-:Y:S05]  /*15a0*/  @P0 BRA `(.L_x_5) ;  /* 0x0000000000080947 */ /* 0x000fea0003800000 */
.L_x_4:
[----:B------:R-:W-:Y:S02]  /*15b0*/  IMAD.MOV.U32 R37, RZ, RZ, R38 ;  /* 0x000000ffff257224 */ /* 0x000fe400078e0026 */
[----:B------:R-:W-:-:S07]  /*15c0*/  IMAD.MOV.U32 R36, RZ, RZ, RZ ;  /* 0x000000ffff247224 */ /* 0x000fce00078e00ff */
.L_x_5:
[----:B------:R-:W-:Y:S05]  /*15d0*/  BSYNC.RECONVERGENT B0 ;  /* 0x0000000000007941 */ /* 0x000fea0003800200 */
.L_x_3:
[----:B------:R-:W2:Y:S01]  /*15e0*/  LDG.E R38, desc[UR6][R2.64+0x4] ;  /* 0x0000040602267981 */ /* 0x000ea2000c1e1900 */
[----:B------:R-:W-:Y:S01]  /*15f0*/  BSSY.RECONVERGENT B0, `(.L_x_6) ;  /* 0x000000b000007945 */ /* 0x000fe20003800200 */
[----:B--2---:R-:W-:-:S13]  /*1600*/  ISETP.GE.AND P0, PT, R38, R37, PT ;  /* 0x000000252600720c */ /* 0x004fda0003f06270 */
[----:B------:R-:W-:Y:S05]  /*1610*/  @!P0 BRA `(.L_x_7) ;  /* 0x0000000000188947 */ /* 0x000fea0003800000 */
[----:B------:R-:W-:-:S13]  /*1620*/  ISETP.NE.AND P0, PT, R38, R37, PT ;  /* 0x000000252600720c */ /* 0x000fda0003f05270 */
[----:B------:R-:W-:Y:S05]  /*1630*/  @P0 BRA `(.L_x_8) ;  /* 0x0000000000180947 */ /* 0x000fea0003800000 */
[----:B------:R-:W-:-:S05]  /*1640*/  IMAD R39, R36, 0x4, R1 ;  /* 0x0000000424277824 */ /* 0x000fca00078e0201 */
[----:B------:R-:W2:Y:S02]  /*1650*/  LDL R40, [R39] ;  /* 0x0000000027287983 */ /* 0x000ea40000100800 */
[----:B--2--5:R-:W-:-:S13]  /*1660*/  ISETP.GE.AND P0, PT, R33, R40, PT ;  /* 0x000000282100720c */ /* 0x024fda0003f06270 */
[----:B------:R-:W-:Y:S05]  /*1670*/  @P0 BRA `(.L_x_8) ;  /* 0x0000000000080947 */ /* 0x000fea0003800000 */
.L_x_7:
[----:B------:R-:W-:Y:S02]  /*1680*/  IMAD.MOV.U32 R37, RZ, RZ, R38 ;  /* 0x000000ffff257224 */ /* 0x000fe400078e0026 */
[----:B------:R-:W-:-:S07]  /*1690*/  IMAD.MOV.U32 R36, RZ, RZ, 0x1 ;  /* 0x00000001ff247424 */ /* 0x000fce00078e00ff */
.L_x_8:
[----:B------:R-:W-:Y:S05]  /*16a0*/  BSYNC.RECONVERGENT B0 ;  /* 0x0000000000007941 */ /* 0x000fea0003800200 */
.L_x_6:
[----:B------:R-:W2:Y:S01]  /*16b0*/  LDG.E R38, desc[UR6][R2.64+0x8] ;  /* 0x0000080602267981 */ /* 0x000ea2000c1e1900 */
[----:B------:R-:W-:Y:S01]  /*16c0*/  BSSY.RECONVERGENT B0, `(.L_x_9) ;  /* 0x000000b000007945 */ /* 0x000fe20003800200 */
[----:B--2---:R-:W-:-:S13]  /*16d0*/  ISETP.GE.AND P0, PT, R38, R37, PT ;  /* 0x000000252600720c */ /* 0x004fda0003f06270 */
[----:B------:R-:W-:Y:S05]  /*16e0*/  @!P0 BRA `(.L_x_10) ;  /* 0x0000000000188947 */ /* 0x000fea0003800000 */
[----:B------:R-:W-:-:S13]  /*16f0*/  ISETP.NE.AND P0, PT, R38, R37, PT ;  /* 0x000000252600720c */ /* 0x000fda0003f05270 */
[----:B------:R-:W-:Y:S05]  /*1700*/  @P0 BRA `(.L_x_11) ;  /* 0x0000000000180947 */ /* 0x000fea0003800000 */
[----:B------:R-:W-:-:S06]  /*1710*/  IMAD R39, R36, 0x4, R1 ;  /* 0x0000000424277824 */ /* 0x000fcc00078e0201 */
[----:B------:R-:W2:Y:S02]  /*1720*/  LDL R39, [R39] ;  /* 0x0000000027277983 */ /* 0x000ea40000100800 */
[----:B--2--5:R-:W-:-:S13]  /*1730*/  ISETP.GE.AND P0, PT, R34, R39, PT ;  /* 0x000000272200720c */ /* 0x024fda0003f06270 */
[----:B------:R-:W-:Y:S05]  /*1740*/  @P0 BRA `(.L_x_11) ;  /* 0x0000000000080947 */ /* 0x000fea0003800000 */
.L_x_10:
[----:B------:R-:W-:Y:S02]  /*1750*/  IMAD.MOV.U32 R37, RZ, RZ, R38 ;  /* 0x000000ffff257224 */ /* 0x000fe400078e0026 */
[----:B------:R-:W-:-:S07]  /*1760*/  IMAD.MOV.U32 R36, RZ, RZ, 0x2 ;  /* 0x00000002ff247424 */ /* 0x000fce00078e00ff */
.L_x_11:
[----:B------:R-:W-:Y:S05]  /*1770*/  BSYNC.RECONVERGENT B0 ;  /* 0x0000000000007941 */ /* 0x000fea0003800200 */
.L_x_9:
        /* <DEDUP_REMOVED lines=10> */
.L_x_13:
[----:B------:R-:W-:Y:S02]  /*1820*/  IMAD.MOV.U32 R37, RZ, RZ, R38 ;  /* 0x000000ffff257224 */ /* 0x000fe400078e0026 */
[----:B------:R-:W-:-:S07]  /*1830*/  IMAD.MOV.U32 R36, RZ, RZ, 0x3 ;  /* 0x00000003ff247424 */ /* 0x000fce00078e00ff */
.L_x_14:
[----:B------:R-:W-:Y:S05]  /*1840*/  BSYNC.RECONVERGENT B0 ;  /* 0x0000000000007941 */ /* 0x000fea0003800200 */
.L_x_12:
        /* <DEDUP_REMOVED lines=10> */
.L_x_16:
[----:B------:R-:W-:Y:S02]  /*18f0*/  IMAD.MOV.U32 R37, RZ, RZ, R38 ;  /* 0x000000ffff257224 */ /* 0x000fe400078e0026 */
[----:B------:R-:W-:-:S07]  /*1900*/  IMAD.MOV.U32 R36, RZ, RZ, 0x4 ;  /* 0x00000004ff247424 */ /* 0x000fce00078e00ff */
.L_x_17:
[----:B------:R-:W-:Y:S05]  /*1910*/  BSYNC.RECONVERGENT B0 ;  /* 0x0000000000007941 */ /* 0x000fea0003800200 */
.L_x_15:
        /* <DEDUP_REMOVED lines=10> */
.L_x_19:
[----:B------:R-:W-:Y:S02]  /*19c0*/  IMAD.MOV.U32 R37, RZ, RZ, R38 ;  /* 0x000000ffff257224 */ /* 0x000fe400078e0026 */
[----:B------:R-:W-:-:S07]  /*19d0*/  IMAD.MOV.U32 R36, RZ, RZ, 0x5 ;  /* 0x00000005ff247424 */ /* 0x000fce00078e00ff */
.L_x_20:
[----:B------:R-:W-:Y:S05]  /*19e0*/  BSYNC.RECONVERGENT B0 ;  /* 0x0000000000007941 */ /* 0x000fea0003800200 */
.L_x_18:
        /* <DEDUP_REMOVED lines=10> */
.L_x_22:
[----:B------:R-:W-:Y:S02]  /*1a90*/  IMAD.MOV.U32 R37, RZ, RZ, R38 ;  /* 0x000000ffff257224 */ /* 0x000fe400078e0026 */
[----:B------:R-:W-:-:S07]  /*1aa0*/  IMAD.MOV.U32 R36, RZ, RZ, 0x6 ;  /* 0x00000006ff247424 */ /* 0x000fce00078e00ff */
.L_x_23:
[----:B------:R-:W-:Y:S05]  /*1ab0*/  BSYNC.RECONVERGENT B0 ;  /* 0x0000000000007941 */ /* 0x000fea0003800200 */
.L_x_21:
        /* <DEDUP_REMOVED lines=10> */
.L_x_25:
[----:B------:R-:W-:Y:S02]  /*1b60*/  IMAD.MOV.U32 R37, RZ, RZ, R38 ;  /* 0x000000ffff257224 */ /* 0x000fe400078e0026 */
[----:B------:R-:W-:-:S07]  /*1b70*/  IMAD.MOV.U32 R36, RZ, RZ, 0x7 ;  /* 0x00000007ff247424 */ /* 0x000fce00078e00ff */
.L_x_26:
[----:B------:R-:W-:Y:S05]  /*1b80*/  BSYNC.RECONVERGENT B0 ;  /* 0x0000000000007941 */ /* 0x000fea0003800200 */
.L_x_24:
        /* <DEDUP_REMOVED lines=10> */
.L_x_28:
[----:B------:R-:W-:Y:S02]  /*1c30*/  IMAD.MOV.U32 R37, RZ, RZ, R38 ;  /* 0x000000ffff257224 */ /* 0x000fe400078e0026 */
[----:B------:R-:W-:-:S07]  /*1c40*/  IMAD.MOV.U32 R36, RZ, RZ, 0x8 ;  /* 0x00000008ff247424 */ /* 0x000fce00078e00ff */
.L_x_29:
[----:B------:R-:W-:Y:S05]  /*1c50*/  BSYNC.RECONVERGENT B0 ;  /* 0x0000000000007941 */ /* 0x000fea0003800200 */
.L_x_27:
        /* <DEDUP_REMOVED lines=10> */
.L_x_31:
[----:B------:R-:W-:Y:S02]  /*1d00*/  IMAD.MOV.U32 R37, RZ, RZ, R38 ;  /* 0x000000ffff257224 */ /* 0x000fe400078e0026 */
[----:B------:R-:W-:-:S07]  /*1d10*/  IMAD.MOV.U32 R36, RZ, RZ, 0x9 ;  /* 0x00000009ff247424 */ /* 0x000fce00078e00ff */
.L_x_32:
[----:B------:R-:W-:Y:S05]  /*1d20*/  BSYNC.RECONVERGENT B0 ;  /* 0x0000000000007941 */ /* 0x000fea0003800200 */
.L_x_30:
        /* <DEDUP_REMOVED lines=10> */
.L_x_34:
[----:B------:R-:W-:Y:S02]  /*1dd0*/  IMAD.MOV.U32 R37, RZ, RZ, R38 ;  /* 0x000000ffff257224 */ /* 0x000fe400078e0026 */
[----:B------:R-:W-:-:S07]  /*1de0*/  IMAD.MOV.U32 R36, RZ, RZ, 0xa ;  /* 0x0000000aff247424 */ /* 0x000fce00078e00ff */
.L_x_35:
[----:B------:R-:W-:Y:S05]  /*1df0*/  BSYNC.RECONVERGENT B0 ;  /* 0x0000000000007941 */ /* 0x000fea0003800200 */
.L_x_33:
        /* <DEDUP_REMOVED lines=10> */
.L_x_37:
[----:B------:R-:W-:Y:S02]  /*1ea0*/  IMAD.MOV.U32 R37, RZ, RZ, R38 ;  /* 0x000000ffff257224 */ /* 0x000fe400078e0026 */
[----:B------:R-:W-:-:S07]  /*1eb0*/  IMAD.MOV.U32 R36, RZ, RZ, 0xb ;  /* 0x0000000bff247424 */ /* 0x000fce00078e00ff */
.L_x_38:
[----:B------:R-:W-:Y:S05]  /*1ec0*/  BSYNC.RECONVERGENT B0 ;  /* 0x0000000000007941 */ /* 0x000fea0003800200 */
.L_x_36:
        /* <DEDUP_REMOVED lines=10> */
.L_x_40:
[----:B------:R-:W-:Y:S02]  /*1f70*/  IMAD.MOV.U32 R37, RZ, RZ, R38 ;  /* 0x000000ffff257224 */ /* 0x000fe400078e0026 */
[----:B------:R-:W-:-:S07]  /*1f80*/  IMAD.MOV.U32 R36, RZ, RZ, 0xc ;  /* 0x0000000cff247424 */ /* 0x000fce00078e00ff */
.L_x_41:
[----:B------:R-:W-:Y:S05]  /*1f90*/  BSYNC.RECONVERGENT B0 ;  /* 0x0000000000007941 */ /* 0x000fea0003800200 */
.L_x_39:
        /* <DEDUP_REMOVED lines=10> */
.L_x_43:
[----:B------:R-:W-:Y:S02]  /*2040*/  IMAD.MOV.U32 R37, RZ, RZ, R38 ;  /* 0x000000ffff257224 */ /* 0x000fe400078e0026 */
[----:B------:R-:W-:-:S07]  /*2050*/  IMAD.MOV.U32 R36, RZ, RZ, 0xd ;  /* 0x0000000dff247424 */ /* 0x000fce00078e00ff */
.L_x_44:
[----:B------:R-:W-:Y:S05]  /*2060*/  BSYNC.RECONVERGENT B0 ;  /* 0x0000000000007941 */ /* 0x000fea0003800200 */
.L_x_42:
        /* <DEDUP_REMOVED lines=10> */
.L_x_46:
[----:B------:R-:W-:Y:S02]  /*2110*/  IMAD.MOV.U32 R37, RZ, RZ, R38 ;  /* 0x000000ffff257224 */ /* 0x000fe400078e0026 */
[----:B------:R-:W-:-:S07]  /*2120*/  IMAD.MOV.U32 R36, RZ, RZ, 0xe ;  /* 0x0000000eff247424 */ /* 0x000fce00078e00ff */
.L_x_47:
[----:B------:R-:W-:Y:S05]  /*2130*/  BSYNC.RECONVERGENT B0 ;  /* 0x0000000000007941 */ /* 0x000fea0003800200 */
.L_x_45:
        /* <DEDUP_REMOVED lines=10> */
.L_x_49:
[----:B------:R-:W-:Y:S02]  /*21e0*/  IMAD.MOV.U32 R37, RZ, RZ, R38 ;  /* 0x000000ffff257224 */ /* 0x000fe400078e0026 */
[----:B------:R-:W-:-:S07]  /*21f0*/  IMAD.MOV.U32 R36, RZ, RZ, 0xf ;  /* 0x0000000fff247424 */ /* 0x000fce00078e00ff */
.L_x_50:
[----:B------:R-:W-:Y:S05]  /*2200*/  BSYNC.RECONVERGENT B0 ;  /* 0x0000000000007941 */ /* 0x000fea0003800200 */
.L_x_48:
        /* <DEDUP_REMOVED lines=10> */
.L_x_52:
[----:B------:R-:W-:Y:S02]  /*22b0*/  IMAD.MOV.U32 R37, RZ, RZ, R38 ;  /* 0x000000ffff257224 */ /* 0x000fe400078e0026 */
[----:B------:R-:W-:-:S07]  /*22c0*/  IMAD.MOV.U32 R36, RZ, RZ, 0x10 ;  /* 0x00000010ff247424 */ /* 0x000fce00078e00ff */
.L_x_53:
[----:B------:R-:W-:Y:S05]  /*22d0*/  BSYNC.RECONVERGENT B0 ;  /* 0x0000000000007941 */ /* 0x000fea0003800200 */
.L_x_51:
        /* <DEDUP_REMOVED lines=10> */
.L_x_55:
[----:B------:R-:W-:Y:S02]  /*2380*/  IMAD.MOV.U32 R37, RZ, RZ, R38 ;  /* 0x000000ffff257224 */ /* 0x000fe400078e0026 */
[----:B------:R-:W-:-:S07]  /*2390*/  IMAD.MOV.U32 R36, RZ, RZ, 0x11 ;  /* 0x00000011ff247424 */ /* 0x000fce00078e00ff */
.L_x_56:
[----:B------:R-:W-:Y:S05]  /*23a0*/  BSYNC.RECONVERGENT B0 ;  /* 0x0000000000007941 */ /* 0x000fea0003800200 */
.L_x_54:
        /* <DEDUP_REMOVED lines=10> */
.L_x_58:
[----:B------:R-:W-:Y:S02]  /*2450*/  IMAD.MOV.U32 R37, RZ, RZ, R38 ;  /* 0x000000ffff257224 */ /* 0x000fe400078e0026 */
[----:B------:R-:W-:-:S07]  /*2460*/  IMAD.MOV.U32 R36, RZ, RZ, 0x12 ;  /* 0x00000012ff247424 */ /* 0x000fce00078e00ff */
.L_x_59:
[----:B------:R-:W-:Y:S05]  /*2470*/  BSYNC.RECONVERGENT B0 ;  /* 0x0000000000007941 */ /* 0x000fea0003800200 */
.L_x_57:
        /* <DEDUP_REMOVED lines=10> */
.L_x_61:
[----:B------:R-:W-:Y:S02]  /*2520*/  IMAD.MOV.U32 R37, RZ, RZ, R38 ;  /* 0x000000ffff257224 */ /* 0x000fe400078e0026 */
[----:B------:R-:W-:-:S07]  /*2530*/  IMAD.MOV.U32 R36, RZ, RZ, 0x13 ;  /* 0x00000013ff247424 */ /* 0x000fce00078e00ff */
.L_x_62:
[----:B------:R-:W-:Y:S05]  /*2540*/  BSYNC.RECONVERGENT B0 ;  /* 0x0000000000007941 */ /* 0x000fea0003800200 */
.L_x_60:
        /* <DEDUP_REMOVED lines=10> */
.L_x_64:
[----:B------:R-:W-:Y:S02]  /*25f0*/  IMAD.MOV.U32 R37, RZ, RZ, R38 ;  /* 0x000000ffff257224 */ /* 0x000fe400078e0026 */
[----:B------:R-:W-:-:S07]  /*2600*/  IMAD.MOV.U32 R36, RZ, RZ, 0x14 ;  /* 0x00000014ff247424 */ /* 0x000fce00078e00ff */
.L_x_65:
[----:B------:R-:W-:Y:S05]  /*2610*/  BSYNC.RECONVERGENT B0 ;  /* 0x0000000000007941 */ /* 0x000fea0003800200 */
.L_x_63:
        /* <DEDUP_REMOVED lines=10> */
.L_x_67:
[----:B------:R-:W-:Y:S02]  /*26c0*/  IMAD.MOV.U32 R37, RZ, RZ, R38 ;  /* 0x000000ffff257224 */ /* 0x000fe400078e0026 */
[----:B------:R-:W-:-:S07]  /*26d0*/  IMAD.MOV.U32 R36, RZ, RZ, 0x15 ;  /* 0x00000015ff247424 */ /* 0x000fce00078e00ff */
.L_x_68:
[----:B------:R-:W-:Y:S05]  /*26e0*/  BSYNC.RECONVERGENT B0 ;  /* 0x0000000000007941 */ /* 0x000fea0003800200 */
.L_x_66:
        /* <DEDUP_REMOVED lines=10> */
.L_x_70:
[----:B------:R-:W-:Y:S02]  /*2790*/  IMAD.MOV.U32 R37, RZ, RZ, R38 ;  /* 0x000000ffff257224 */ /* 0x000fe400078e0026 */
[----:B------:R-:W-:-:S07]  /*27a0*/  IMAD.MOV.U32 R36, RZ, RZ, 0x16 ;  /* 0x00000016ff247424 */ /* 0x000fce00078e00ff */
.L_x_71:
[----:B------:R-:W-:Y:S05]  /*27b0*/  BSYNC.RECONVERGENT B0 ;  /* 0x0000000000007941 */ /* 0x000fea0003800200 */
.L_x_69:
        /* <DEDUP_REMOVED lines=10> */
.L_x_73:
[----:B------:R-:W-:Y:S02]  /*2860*/  IMAD.MOV.U32 R37, RZ, RZ, R38 ;  /* 0x000000ffff257224 */ /* 0x000fe400078e0026 */
[----:B------:R-:W-:-:S07]  /*2870*/  IMAD.MOV.U32 R36, RZ, RZ, 0x17 ;  /* 0x00000017ff247424 */ /* 0x000fce00078e00ff */
.L_x_74:
[----:B------:R-:W-:Y:S05]  /*2880*/  BSYNC.RECONVERGENT B0 ;  /* 0x0000000000007941 */ /* 0x000fea0003800200 */
.L_x_72:
        /* <DEDUP_REMOVED lines=10> */
.L_x_76:
[----:B------:R-:W-:Y:S02]  /*2930*/  IMAD.MOV.U32 R37, RZ, RZ, R38 ;  /* 0x000000ffff257224 */ /* 0x000fe400078e0026 */
[----:B------:R-:W-:-:S07]  /*2940*/  IMAD.MOV.U32 R36, RZ, RZ, 0x18 ;  /* 0x00000018ff247424 */ /* 0x000fce00078e00ff */
.L_x_77:
[----:B------:R-:W-:Y:S05]  /*2950*/  BSYNC.RECONVERGENT B0 ;  /* 0x0000000000007941 */ /* 0x000fea0003800200 */
.L_x_75:
        /* <DEDUP_REMOVED lines=10> */
.L_x_79:
[----:B------:R-:W-:Y:S02]  /*2a00*/  IMAD.MOV.U32 R37, RZ, RZ, R38 ;  /* 0x000000ffff257224 */ /* 0x000fe400078e0026 */
[----:B------:R-:W-:-:S07]  /*2a10*/  IMAD.MOV.U32 R36, RZ, RZ, 0x19 ;  /* 0x00000019ff247424 */ /* 0x000fce00078e00ff */
.L_x_80:
[----:B------:R-:W-:Y:S05]  /*2a20*/  BSYNC.RECONVERGENT B0 ;  /* 0x0000000000007941 */ /* 0x000fea0003800200 */
.L_x_78:
        /* <DEDUP_REMOVED lines=10> */
.L_x_82:
[----:B------:R-:W-:Y:S02]  /*2ad0*/  IMAD.MOV.U32 R37, RZ, RZ, R38 ;  /* 0x000000ffff257224 */ /* 0x000fe400078e0026 */
[----:B------:R-:W-:-:S07]  /*2ae0*/  IMAD.MOV.U32 R36, RZ, RZ, 0x1a ;  /* 0x0000001aff247424 */ /* 0x000fce00078e00ff */
.L_x_83:
[----:B------:R-:W-:Y:S05]  /*2af0*/  BSYNC.RECONVERGENT B0 ;  /* 0x0000000000007941 */ /* 0x000fea0003800200 */
.L_x_81:
        /* <DEDUP_REMOVED lines=10> */
.L_x_85:
[----:B------:R-:W-:Y:S02]  /*2ba0*/  IMAD.MOV.U32 R37, RZ, RZ, R38 ;  /* 0x000000ffff257224 */ /* 0x000fe400078e0026 */
[----:B------:R-:W-:-:S07]  /*2bb0*/  IMAD.MOV.U32 R36, RZ, RZ, 0x1b ;  /* 0x0000001bff247424 */ /* 0x000fce00078e00ff */
.L_x_86:
[----:B------:R-:W-:Y:S05]  /*2bc0*/  BSYNC.RECONVERGENT B0 ;  /* 0x0000000000007941 */ /* 0x000fea0003800200 */
.L_x_84:
        /* <DEDUP_REMOVED lines=10> */
.L_x_88:
[----:B------:R-:W-:Y:S02]  /*2c70*/  IMAD.MOV.U32 R37, RZ, RZ, R38 ;  /* 0x000000ffff257224 */ /* 0x000fe400078e0026 */
[----:B------:R-:W-:-:S07]  /*2c80*/  IMAD.MOV.U32 R36, RZ, RZ, 0x1c ;  /* 0x0000001cff247424 */ /* 0x000fce00078e00ff */
.L_x_89:
[----:B------:R-:W-:Y:S05]  /*2c90*/  BSYNC.RECONVERGENT B0 ;  /* 0x0000000000007941 */ /* 0x000fea0003800200 */
.L_x_87:
        /* <DEDUP_REMOVED lines=10> */
.L_x_91:
[----:B------:R-:W-:Y:S02]  /*2d40*/  IMAD.MOV.U32 R37, RZ, RZ, R38 ;  /* 0x000000ffff257224 */ /* 0x000fe400078e0026 */
[----:B------:R-:W-:-:S07]  /*2d50*/  IMAD.MOV.U32 R36, RZ, RZ, 0x1d ;  /* 0x0000001dff247424 */ /* 0x000fce00078e00ff */
.L_x_92:
[----:B------:R-:W-:Y:S05]  /*2d60*/  BSYNC.RECONVERGENT B0 ;  /* 0x0000000000007941 */ /* 0x000fea0003800200 */
.L_x_90:
        /* <DEDUP_REMOVED lines=10> */
.L_x_94:
[----:B------:R-:W-:Y:S02]  /*2e10*/  IMAD.MOV.U32 R37, RZ, RZ, R38 ;  /* 0x000000ffff257224 */ /* 0x000fe400078e0026 */
[----:B------:R-:W-:-:S07]  /*2e20*/  IMAD.MOV.U32 R36, RZ, RZ, 0x1e ;  /* 0x0000001eff247424 */ /* 0x000fce00078e00ff */
.L_x_95:
[----:B------:R-:W-:Y:S05]  /*2e30*/  BSYNC.RECONVERGENT B0 ;  /* 0x0000000000007941 */ /* 0x000fea0003800200 */
.L_x_93:
        /* <DEDUP_REMOVED lines=10> */
.L_x_97:
[----:B------:R-:W-:-:S07]  /*2ee0*/  IMAD.MOV.U32 R36, RZ, RZ, 0x1f ;  /* 0x0000001fff247424 */ /* 0x000fce00078e00ff */
.L_x_98:
[----:B------:R-:W-:Y:S05]  /*2ef0*/  BSYNC.RECONVERGENT B0 ;  /* 0x0000000000007941 */ /* 0x000fea0003800200 */
.L_x_96:
[C---:B------:R-:W-:Y:S01]  /*2f00*/  IMAD R42, R36.reuse, 0x4, R1 ;  /* 0x00000004242a7824 */ /* 0x040fe200078e0201 */
[----:B------:R-:W0:Y:S04]  /*2f10*/  LDC.64 R38, c[0x0][0x388] ;  /* 0x0000e200ff267b82 */ /* 0x000e280000000a00 */
[----:B------:R-:W2:Y:S01]  /*2f20*/  LDL R43, [R42] ;  /* 0x000000002a2b7983 */ /* 0x000ea20000100800 */
[----:B------:R-:W-:Y:S01]  /*2f30*/  IMAD.MOV.U32 R37, RZ, RZ, 0x40000000 ;  /* 0x40000000ff257424 */ /* 0x000fe200078e00ff */
[----:B------:R-:W-:Y:S01]  /*2f40*/  UIADD3 UR4, UPT, UPT, UR4, 0x1, URZ ;  /* 0x0000000104047890 */ /* 0x000fe2000fffe0ff */
[----:B------:R-:W-:-:S03]  /*2f50*/  IMAD.WIDE R40, R36, 0x4, R2 ;  /* 0x0000000424287825 */ /* 0x000fc600078e0202 */
[----:B------:R-:W-:Y:S01]  /*2f60*/  UISETP.NE.AND UP0, UPT, UR4, 0x20, UPT ;  /* 0x000000200400788c */ /* 0x000fe2000bf05270 */
[----:B0-----:R-:W-:-:S04]  /*2f70*/  IMAD.WIDE R38, R0, 0x4, R38 ;  /* 0x0000000400267825 */ /* 0x001fc800078e0226 */
[----:B------:R-:W-:Y:S01]  /*2f80*/  VIADD R0, R0, 0x1 ;  /* 0x0000000100007836 */ /* 0x000fe20000000000 */
[----:B--2---:R0:W-:Y:S04]  /*2f90*/  STG.E desc[UR6][R38.64], R43 ;  /* 0x0000002b26007986 */ /* 0x0041e8000c101906 */
[----:B------:R0:W-:Y:S01]  /*2fa0*/  STG.E desc[UR6][R40.64], R37 ;  /* 0x0000002528007986 */ /* 0x0001e2000c101906 */
[----:B------:R-:W-:Y:S05]  /*2fb0*/  BRA.U UP0, `(.L_x_99) ;  /* 0xffffffe500507547 */ /* 0x000fea000b83ffff */
[----:B------:R-:W-:Y:S05]  /*2fc0*/  EXIT ;  /* 0x000000000000794d */ /* 0x000fea0003800000 */
.L_x_100:
[----:B------:R-:W-:-:S00]  /*2fd0*/  BRA `(.L_x_100) ;  /* 0xfffffffc00fc7947 */ /* 0x000fc0000383ffff */
[----:B------:R-:W-:-:S00]  /*2fe0*/  NOP ;  /* 0x0000000000007918 */ /* 0x000fc00000000000 */
        /* <DEDUP_REMOVED lines=9> */
.L_x_135:


//--------------------- .text._Z11sort_middlePiS_ --------------------------
	.section	.text._Z11sort_middlePiS_,"ax",@progbits
	.align	128
        .global         _Z11sort_middlePiS_
        .type           _Z11sort_middlePiS_,@function
        .size           _Z11sort_middlePiS_,(.L_x_136 - _Z11sort_middlePiS_)
        .other          _Z11sort_middlePiS_,@"STO_CUDA_ENTRY STV_DEFAULT"
_Z11sort_middlePiS_:
.text._Z11sort_middlePiS_:
[----:B------:R-:W-:Y:S01]  /*0000*/  LDC R1, c[0x0][0x37c] ;  /* 0x0000df00ff017b82 */ /* 0x000fe20000000800 */
[----:B------:R-:W0:Y:S01]  /*0010*/  S2R R0, SR_CTAID.X ;  /* 0x0000000000007919 */ /* 0x000e220000002500 */
[----:B------:R-:W0:Y:S01]  /*0020*/  LDCU UR4, c[0x0][0x360] ;  /* 0x00006c00ff0477ac */ /* 0x000e220008000800 */
[----:B------:R-:W0:Y:S01]  /*0030*/  S2R R3, SR_TID.X ;  /* 0x0000000000037919 */ /* 0x000e220000002100 */
[----:B------:R-:W1:Y:S01]  /*0040*/  LDCU.64 UR6, c[0x0][0x358] ;  /* 0x00006b00ff0677ac */ /* 0x000e620008000a00 */
[----:B0-----:R-:W-:Y:S01]  /*0050*/  IMAD R0, R0, UR4, R3 ;  /* 0x0000000400007c24 */ /* 0x001fe2000f8e0203 */
[----:B------:R-:W-:-:S03]  /*0060*/  UMOV UR4, URZ ;  /* 0x000000ff00047c82 */ /* 0x000fc60008000000 */
[----:B------:R-:W-:-:S04]  /*0070*/  IMAD.SHL.U32 R4, R0, 0x1000, RZ ;  /* 0x0000100000047824 */ /* 0x000fc800078e00ff */
[C---:B------:R-:W-:Y:S02]  /*0080*/  VIADD R3, R4.reuse, 0x1 ;  /* 0x0000000104037836 */ /* 0x040fe40000000000 */
[----:B------:R-:W-:-:S03]  /*0090*/  VIADD R5, R4, 0x7 ;  /* 0x0000000704057836 */ /* 0x000fc60000000000 */
[----:B------:R-:W-:-:S04]  /*00a0*/  VIADDMNMX R3, R4, 0x1000, R3, !PT ;  /* 0x0000100004037846 */ /* 0x000fc80007800103 */
[C-C-:B------:R-:W-:Y:S01]  /*00b0*/  LOP3.LUT R6, R4.reuse, 0x1, R3.reuse, 0xf8, !PT ;  /* 0x0000000104067812 */ /* 0x140fe200078ef803 */
[----:B------:R-:W-:Y:S01]  /*00c0*/  IMAD.IADD R2, R4, 0x1, -R3 ;  /* 0x0000000104027824 */ /* 0x000fe200078e0a03 */
[----:B------:R-:W-:-:S03]  /*00d0*/  LOP3.LUT R7, R3, 0x1, RZ, 0xc0, !PT ;  /* 0x0000000103077812 */ /* 0x000fc600078ec0ff */
[----:B------:R-:W-:Y:S01]  /*00e0*/  IMAD.IADD R6, R6, 0x1, -R3 ;  /* 0x0000000106067824 */ /* 0x000fe200078e0a03 */
[----:B-1----:R-:W-:-:S13]  /*00f0*/  ISETP.GT.U32.AND P0, PT, R2, -0x10, PT ;  /* 0xfffffff00200780c */ /* 0x002fda0003f04070 */
.L_x_107:
[----:B------:R-:W-:Y:S01]  /*0100*/  ISETP.NE.AND P1, PT, R4, 0x7ffff000, PT ;  /* 0x7ffff0000400780c */ /* 0x000fe20003f25270 */
[----:B------:R-:W-:-:S12]  /*0110*/  BSSY.RECONVERGENT B0, `(.L_x_101) ;  /* 0x000005b000007945 */ /* 0x000fd80003800200 */
[----:B0-----:R-:W-:Y:S05]  /*0120*/  @!P1 BRA `(.L_x_102) ;  /* 0x0000000400649947 */ /* 0x001fea0003800000 */
[----:B------:R-:W-:Y:S01]  /*0130*/  BSSY.RECONVERGENT B1, `(.L_x_103) ;  /* 0x0000051000017945 */ /* 0x000fe20003800200 */
[----:B------:R-:W-:Y:S02]  /*0140*/  IMAD.MOV.U32 R9, RZ, RZ, 0x40000000 ;  /* 0x40000000ff097424 */ /* 0x000fe400078e00ff */
[----:B------:R-:W-:Y:S01]  /*0150*/  IMAD.MOV.U32 R11, RZ, RZ, R4 ;  /* 0x000000ffff0b7224 */ /* 0x000fe200078e0004 */
[----:B------:R-:W-:Y:S06]  /*0160*/  @P0 BRA `(.L_x_104) ;  /* 0x0000000400340947 */ /* 0x000fec0003800000 */
[----:B------:R-:W-:Y:S01]  /*0170*/  BSSY.RECONVERGENT B2, `(.L_x_105) ;  /* 0x000004b000027945 */ /* 0x000fe20003800200 */
[----:B------:R-:W-:Y:S02]  /*0180*/  IMAD.MOV.U32 R9, RZ, RZ, 0x40000000 ;  /* 0x40000000ff097424 */ /* 0x000fe400078e00ff */
[----:B------:R-:W-:Y:S02]  /*0190*/  IMAD.MOV.U32 R11, RZ, RZ, R6 ;  /* 0x000000ffff0b7224 */ /* 0x000fe400078e0006 */
[----:B------:R-:W-:-:S07]  /*01a0*/  IMAD.MOV.U32 R10, RZ, RZ, R5 ;  /* 0x000000ffff0a7224 */ /* 0x000fce00078e0005 */
.L_x_106:
[----:B------:R-:W0:Y:S01]  /*01b0*/  LDC.64 R2, c[0x0][0x380] ;  /* 0x0000e000ff027b82 */ /* 0x000e220000000a00 */
[----:B------:R-:W-:-:S04]  /*01c0*/  VIADD R13, R10, 0xfffffff9 ;  /* 0xfffffff90a0d7836 */ /* 0x000fc80000000000 */
[----:B0-----:R-:W-:-:S05]  /*01d0*/  IMAD.WIDE R2, R13, 0x4, R2 ;  /* 0x000000040d027825 */ /* 0x001fca00078e0202 */
        /* <DEDUP_REMOVED lines=13> */
[----:B--2---:R-:W-:-:S04]  /*02b0*/  VIMNMX R23, PT, PT, R22, R9, PT ;  /* 0x0000000916177248 */ /* 0x004fc80003fe0100 */
[----:B---3--:R-:W-:Y:S02]  /*02c0*/  ISETP.GE.AND P2, PT, R24, R23, PT ;  /* 0x000000171800720c */ /* 0x008fe40003f46270 */
[----:B------:R-:W-:Y:S02]  /*02d0*/  VIMNMX R24, PT, PT, R23, R24, PT ;  /* 0x0000001817187248 */ /* 0x000fe40003fe0100 */
[----:B------:R-:W2:Y:S02]  /*02e0*/  LDG.E R23, desc[UR6][R2.64+0x30] ;  /* 0x0000300602177981 */ /* 0x000ea4000c1e1900 */
[----:B----4-:R-:W-:Y:S02]  /*02f0*/  ISETP.GE.AND P4, PT, R25, R24, PT ;  /* 0x000000181900720c */ /* 0x010fe40003f86270 */
[----:B------:R-:W-:Y:S02]  /*0300*/  VIMNMX R28, PT, PT, R24, R25, PT ;  /* 0x00000019181c7248 */ /* 0x000fe40003fe0100 */
[----:B------:R-:W3:Y:S04]  /*0310*/  LDG.E R25, desc[UR6][R2.64+0x34] ;  /* 0x0000340602197981 */ /* 0x000ee8000c1e1900 */
[----:B------:R0:W4:Y:S01]  /*0320*/  LDG.E R24, desc[UR6][R2.64+0x38] ;  /* 0x0000380602187981 */ /* 0x000122000c1e1900 */
[----:B------:R-:W-:-:S02]  /*0330*/  ISETP.GE.AND P3, PT, R22, R9, PT ;  /* 0x000000091600720c */ /* 0x000fc40003f66270 */
[----:B-----5:R-:W-:Y:S02]  /*0340*/  VIMNMX R9, PT, PT, R28, R21, PT ;  /* 0x000000151c097248 */ /* 0x020fe40003fe0100 */
[----:B------:R-:W-:Y:S02]  /*0350*/  ISETP.GE.AND P1, PT, R21, R28, PT ;  /* 0x0000001c1500720c */ /* 0x000fe40003f26270 */
[----:B------:R-:W-:Y:S02]  /*0360*/  VIMNMX R21, PT, PT, R9, R12, PT ;  /* 0x0000000c09157248 */ /* 0x000fe40003fe0100 */
[----:B------:R-:W-:Y:S02]  /*0370*/  SEL R13, R13, R8, !P3 ;  /* 0x000000080d0d7207 */ /* 0x000fe40005800000 */
[----:B------:R-:W-:Y:S01]  /*0380*/  VIMNMX R8, PT, PT, R21, R14, PT ;  /* 0x0000000e15087248 */ /* 0x000fe20003fe0100 */
[----:B------:R-:W-:Y:S01]  /*0390*/  @!P2 VIADD R13, R10, 0xfffffffa ;  /* 0xfffffffa0a0da836 */ /* 0x000fe20000000000 */
[----:B------:R-:W-:-:S02]  /*03a0*/  ISETP.GE.AND P3, PT, R12, R9, PT ;  /* 0x000000090c00720c */ /* 0x000fc40003f66270 */
[----:B0-----:R-:W-:Y:S02]  /*03b0*/  VIMNMX R3, PT, PT, R8, R15, PT ;  /* 0x0000000f08037248 */ /* 0x001fe40003fe0100 */
[----:B------:R-:W-:Y:S01]  /*03c0*/  ISETP.GE.AND P2, PT, R14, R21, PT ;  /* 0x000000150e00720c */ /* 0x000fe20003f46270 */
[C---:B------:R-:W-:Y:S01]  /*03d0*/  @!P4 VIADD R13, R10.reuse, 0xfffffffb ;  /* 0xfffffffb0a0dc836 */ /* 0x040fe20000000000 */
[----:B------:R-:W-:Y:S02]  /*03e0*/  ISETP.GE.AND P4, PT, R15, R8, PT ;  /* 0x000000080f00720c */ /* 0x000fe40003f86270 */
[----:B------:R-:W-:Y:S01]  /*03f0*/  VIMNMX R2, PT, PT, R3, R16, PT ;  /* 0x0000001003027248 */ /* 0x000fe20003fe0100 */
[----:B------:R-:W-:-:S03]  /*0400*/  @!P1 VIADD R13, R10, 0xfffffffc ;  /* 0xfffffffc0a0d9836 */ /* 0x000fc60000000000 */
[----:B------:R-:W-:Y:S02]  /*0410*/  VIMNMX R9, PT, PT, R2, R17, PT ;  /* 0x0000001102097248 */ /* 0x000fe40003fe0100 */
[----:B------:R-:W-:Y:S01]  /*0420*/  ISETP.GE.AND P1, PT, R17, R2, PT ;  /* 0x000000021100720c */ /* 0x000fe20003f26270 */
[C---:B------:R-:W-:Y:S01]  /*0430*/  @!P3 VIADD R13, R10.reuse, 0xfffffffd ;  /* 0xfffffffd0a0db836 */ /* 0x040fe20000000000 */
[----:B------:R-:W-:Y:S01]  /*0440*/  VIMNMX R2, PT, PT, R9, R18, PT ;  /* 0x0000001209027248 */ /* 0x000fe20003fe0100 */
[----:B------:R-:W-:Y:S01]  /*0450*/  @!P2 VIADD R13, R10, 0xfffffffe ;  /* 0xfffffffe0a0da836 */ /* 0x000fe20000000000 */
[----:B------:R-:W-:Y:S01]  /*0460*/  ISETP.GE.AND P2, PT, R16, R3, PT ;  /* 0x000000031000720c */ /* 0x000fe20003f46270 */
[----:B------:R-:W-:Y:S01]  /*0470*/  @!P4 VIADD R13, R10, 0xffffffff ;  /* 0xffffffff0a0dc836 */ /* 0x000fe20000000000 */
[----:B------:R-:W-:Y:S02]  /*0480*/  VIMNMX R3, PT, PT, R2, R19, PT ;  /* 0x0000001302037248 */ /* 0x000fe40003fe0100 */
[----:B------:R-:W-:-:S02]  /*0490*/  ISETP.GE.AND P3, PT, R18, R9, PT ;  /* 0x000000091200720c */ /* 0x000fc40003f66270 */
[----:B------:R-:W-:Y:S02]  /*04a0*/  ISETP.GE.AND P4, PT, R19, R2, PT ;  /* 0x000000021300720c */ /* 0x000fe40003f86270 */
[----:B------:R-:W-:Y:S02]  /*04b0*/  VIMNMX R2, PT, PT, R3, R20, PT ;  /* 0x0000001403027248 */ /* 0x000fe40003fe0100 */
[C---:B------:R-:W-:Y:S01]  /*04c0*/  SEL R8, R10.reuse, R13, !P2 ;  /* 0x0000000d0a087207 */ /* 0x040fe20005000000 */
[----:B------:R-:W-:Y:S01]  /*04d0*/  @!P1 VIADD R8, R10, 0x1 ;  /* 0x000000010a089836 */ /* 0x000fe20000000000 */
[----:B------:R-:W-:Y:S01]  /*04e0*/  ISETP.GE.AND P2, PT, R20, R3, PT ;  /* 0x000000031400720c */ /* 0x000fe20003f46270 */
[----:B------:R-:W-:-:S04]  /*04f0*/  VIADD R11, R11, 0x10 ;  /* 0x000000100b0b7836 */ /* 0x000fc80000000000 */
[C---:B------:R-:W-:Y:S02]  /*0500*/  @!P3 VIADD R8, R10.reuse, 0x2 ;  /* 0x000000020a08b836 */ /* 0x040fe40000000000 */
[----:B------:R-:W-:-:S06]  /*0510*/  @!P4 VIADD R8, R10, 0x3 ;  /* 0x000000030a08c836 */ /* 0x000fcc0000000000 */
[----:B------:R-:W-:Y:S01]  /*0520*/  @!P2 VIADD R8, R10, 0x4 ;  /* 0x000000040a08a836 */ /* 0x000fe20000000000 */
[----:B--2---:R-:W-:Y:S02]  /*0530*/  ISETP.GE.AND P1, PT, R23, R2, PT ;  /* 0x000000021700720c */ /* 0x004fe40003f26270 */
[----:B------:R-:W-:-:S04]  /*0540*/  VIMNMX R12, PT, PT, R2, R23, PT ;  /* 0x00000017020c7248 */ /* 0x000fc80003fe0100 */
[----:B---3--:R-:W-:-:S04]  /*0550*/  VIMNMX R3, PT, PT, R12, R25, PT ;  /* 0x000000190c037248 */ /* 0x008fc80003fe0100 */
[----:B----4-:R-:W-:Y:S02]  /*0560*/  ISETP.GE.AND P4, PT, R24, R3, PT ;  /* 0x000000031800720c */ /* 0x010fe40003f86270 */
[----:B------:R-:W-:Y:S01]  /*0570*/  VIMNMX R3, PT, PT, R3, R24, PT ;  /* 0x0000001803037248 */ /* 0x000fe20003fe0100 */
[----:B------:R-:W-:Y:S01]  /*0580*/  @!P1 VIADD R8, R10, 0x5 ;  /* 0x000000050a089836 */ /* 0x000fe20000000000 */
[----:B------:R-:W-:Y:S02]  /*0590*/  ISETP.GE.AND P3, PT, R25, R12, PT ;  /* 0x0000000c1900720c */ /* 0x000fe40003f66270 */
[----:B------:R-:W-:Y:S02]  /*05a0*/  ISETP.NE.AND P1, PT, R11, RZ, PT ;  /* 0x000000ff0b00720c */ /* 0x000fe40003f25270 */
[----:B------:R-:W-:Y:S02]  /*05b0*/  ISETP.GE.AND P2, PT, R26, R3, PT ;  /* 0x000000031a00720c */ /* 0x000fe40003f46270 */
[----:B------:R-:W-:-:S07]  /*05c0*/  VIMNMX R9, PT, PT, R3, R26, PT ;  /* 0x0000001a03097248 */ /* 0x000fce0003fe0100 */
[C---:B------:R-:W-:Y:S02]  /*05d0*/  @!P3 VIADD R8, R10.reuse, 0x6 ;  /* 0x000000060a08b836 */ /* 0x040fe40000000000 */
[C---:B------:R-:W-:Y:S02]  /*05e0*/  @!P4 VIADD R8, R10.reuse, 0x7 ;  /* 0x000000070a08c836 */ /* 0x040fe40000000000 */
[C---:B------:R-:W-:Y:S02]  /*05f0*/  @!P2 VIADD R8, R10.reuse, 0x8 ;  /* 0x000000080a08a836 */ /* 0x040fe40000000000 */
[----:B------:R-:W-:Y:S01]  /*0600*/  VIADD R10, R10, 0x10 ;  /* 0x000000100a0a7836 */ /* 0x000fe20000000000 */
[----:B------:R-:W-:Y:S06]  /*0610*/  @P1 BRA `(.L_x_106) ;  /* 0xfffffff800e41947 */ /* 0x000fec000383ffff */
[----:B------:R-:W-:Y:S05]  /*0620*/  BSYNC.RECONVERGENT B2 ;  /* 0x0000000000027941 */ /* 0x000fea0003800200 */
.L_x_105:
[----:B------:R-:W-:-:S07]  /*0630*/  VIADD R11, R10, 0xfffffff9 ;  /* 0xfffffff90a0b7836 */ /* 0x000fce0000000000 */
.L_x_104:
[----:B------:R-:W-:Y:S05]  /*0640*/  BSYNC.RECONVERGENT B1 ;  /* 0x0000000000017941 */ /* 0x000fea0003800200 */
.L_x_103:
[----:B------:R-:W-:-:S13]  /*0650*/  ISETP.NE.AND P1, PT, R7, RZ, PT ;  /* 0x000000ff0700720c */ /* 0x000fda0003f25270 */
[----:B------:R-:W-:Y:S05]  /*0660*/  @!P1 BRA `(.L_x_102) ;  /* 0x0000000000149947 */ /* 0x000fea0003800000 */
[----:B------:R-:W0:Y:S02]  /*0670*/  LDC.64 R2, c[0x0][0x380] ;  /* 0x0000e000ff027b82 */ /* 0x000e240000000a00 */
[----:B0-----:R-:W-:-:S06]  /*0680*/  IMAD.WIDE R2, R11, 0x4, R2 ;  /* 0x000000040b027825 */ /* 0x001fcc00078e0202 */
[----:B------:R-:W2:Y:S02]  /*0690*/  LDG.E R2, desc[UR6][R2.64] ;  /* 0x0000000602027981 */ /* 0x000ea4000c1e1900 */
[----:B--2---:R-:W-:-:S04]  /*06a0*/  ISETP.GE.AND P1, PT, R2, R9, PT ;  /* 0x000000090200720c */ /* 0x004fc80003f26270 */
[----:B------:R-:W-:-:S09]  /*06b0*/  SEL R8, R11, R8, !P1 ;  /* 0x000000080b087207 */ /* 0x000fd20004800000 */
.L_x_102:
[----:B------:R-:W-:Y:S05]  /*06c0*/  BSYNC.RECONVERGENT B0 ;  /* 0x0000000000007941 */ /* 0x000fea0003800200 */
.L_x_101:
[----:B------:R-:W0:Y:S01]  /*06d0*/  LDC.64 R10, c[0x0][0x388] ;  /* 0x0000e200ff0a7b82 */ /* 0x000e220000000a00 */
[----:B------:R-:W-:Y:S02]  /*06e0*/  SHF.R.S32.HI R9, RZ, 0x1f, R8 ;  /* 0x0000001fff097819 */ /* 0x000fe40000011408 */
[----:B------:R-:W-:Y:S01]  /*06f0*/  LEA R13, R0, UR4, 0x4 ;  /* 0x00000004000d7c11 */ /* 0x000fe2000f8e20ff */
[----:B------:R-:W-:Y:S01]  /*0700*/  UIADD3 UR4, UPT, UPT, UR4, 0x1, URZ ;  /* 0x0000000104047890 */ /* 0x000fe2000fffe0ff */
[----:B------:R-:W-:-:S03]  /*0710*/  LEA.HI R9, R9, R8, RZ, 0xc ;  /* 0x0000000809097211 */ /* 0x000fc600078f60ff */
[----:B------:R-:W1:Y:S01]  /*0720*/  LDC.64 R2, c[0x0][0x380] ;  /* 0x0000e000ff027b82 */ /* 0x000e620000000a00 */
[----:B------:R-:W-:Y:S01]  /*0730*/  LOP3.LUT R9, R9, 0xfffff000, RZ, 0xc0, !PT ;  /* 0xfffff00009097812 */ /* 0x000fe200078ec0ff */
[----:B------:R-:W-:-:S04]  /*0740*/  UISETP.NE.AND UP0, UPT, UR4, 0x10, UPT ;  /* 0x000000100400788c */ /* 0x000fc8000bf05270 */
[----:B------:R-:W-:Y:S02]  /*0750*/  IMAD.IADD R9, R8, 0x1, -R9 ;  /* 0x0000000108097824 */ /* 0x000fe400078e0a09 */
[----:B0-----:R-:W-:-:S04]  /*0760*/  IMAD.WIDE R10, R13, 0x4, R10 ;  /* 0x000000040d0a7825 */ /* 0x001fc800078e020a */
[----:B------:R-:W-:Y:S01]  /*0770*/  IMAD.MOV.U32 R13, RZ, RZ, 0x40000000 ;  /* 0x40000000ff0d7424 */ /* 0x000fe200078e00ff */
[----:B------:R0:W-:Y:S01]  /*0780*/  STG.E desc[UR6][R10.64], R9 ;  /* 0x000000090a007986 */ /* 0x0001e2000c101906 */
[----:B-1----:R-:W-:-:S05]  /*0790*/  IMAD.WIDE R2, R8, 0x4, R2 ;  /* 0x0000000408027825 */ /* 0x002fca00078e0202 */
[----:B------:R0:W-:Y:S01]  /*07a0*/  STG.E desc[UR6][R2.64], R13 ;  /* 0x0000000d02007986 */ /* 0x0001e2000c101906 */
[----:B------:R-:W-:Y:S05]  /*07b0*/  BRA.U UP0, `(.L_x_107) ;  /* 0xfffffff900507547 */ /* 0x000fea000b83ffff */
[----:B------:R-:W-:Y:S05]  /*07c0*/  EXIT ;  /* 0x000000000000794d */ /* 0x000fea0003800000 */
.L_x_108:
        /* <DEDUP_REMOVED lines=11> */
.L_x_136:


//--------------------- .text._Z10sort_smallPiS_  --------------------------
	.section	.text._Z10sort_smallPiS_,"ax",@progbits
	.align	128
        .global         _Z10sort_smallPiS_
        .type           _Z10sort_smallPiS_,@function
        .size           _Z10sort_smallPiS_,(.L_x_137 - _Z10sort_smallPiS_)
        .other          _Z10sort_smallPiS_,@"STO_CUDA_ENTRY STV_DEFAULT"
_Z10sort_smallPiS_:
.text._Z10sort_smallPiS_:
        /* <DEDUP_REMOVED lines=16> */
.L_x_115:
        /* <DEDUP_REMOVED lines=11> */
.L_x_114:
        /* <DEDUP_REMOVED lines=72> */
.L_x_113:
[----:B------:R-:W-:-:S07]  /*0630*/  VIADD R11, R10, 0xfffffff9 ;  /* 0xfffffff90a0b7836 */ /* 0x000fce0000000000 */
.L_x_112:
[----:B------:R-:W-:Y:S05]  /*0640*/  BSYNC.RECONVERGENT B1 ;  /* 0x0000000000017941 */ /* 0x000fea0003800200 */
.L_x_111:
[----:B------:R-:W-:-:S13]  /*0650*/  ISETP.NE.AND P1, PT, R7, RZ, PT ;  /* 0x000000ff0700720c */ /* 0x000fda0003f25270 */
[----:B------:R-:W-:Y:S05]  /*0660*/  @!P1 BRA `(.L_x_110) ;  /* 0x0000000000149947 */ /* 0x000fea0003800000 */
[----:B------:R-:W0:Y:S02]  /*0670*/  LDC.64 R2, c[0x0][0x380] ;  /* 0x0000e000ff027b82 */ /* 0x000e240000000a00 */
[----:B0-----:R-:W-:-:S06]  /*0680*/  IMAD.WIDE R2, R11, 0x4, R2 ;  /* 0x000000040b027825 */ /* 0x001fcc00078e0202 */
[----:B------:R-:W2:Y:S02]  /*0690*/  LDG.E R2, desc[UR6][R2.64] ;  /* 0x0000000602027981 */ /* 0x000ea4000c1e1900 */
[----:B--2---:R-:W-:-:S04]  /*06a0*/  ISETP.GE.AND P1, PT, R2, R9, PT ;  /* 0x000000090200720c */ /* 0x004fc80003f26270 */
[----:B------:R-:W-:-:S09]  /*06b0*/  SEL R8, R11, R8, !P1 ;  /* 0x000000080b087207 */ /* 0x000fd20004800000 */
.L_x_110:
[----:B------:R-:W-:Y:S05]  /*06c0*/  BSYNC.RECONVERGENT B0 ;  /* 0x0000000000007941 */ /* 0x000fea0003800200 */
.L_x_109:
        /* <DEDUP_REMOVED lines=16> */
.L_x_116:
        /* <DEDUP_REMOVED lines=11> */
.L_x_137:


//--------------------- .text._Z15distances_largePiS_ --------------------------
	.section	.text._Z15distances_largePiS_,"ax",@progbits
	.align	128
        .global         _Z15distances_largePiS_
        .type           _Z15distances_largePiS_,@function
        .size           _Z15distances_largePiS_,(.L_x_138 - _Z15distances_largePiS_)
        .other          _Z15distances_largePiS_,@"STO_CUDA_ENTRY STV_DEFAULT"
_Z15distances_largePiS_:
.text._Z15distances_largePiS_:
[----:B------:R-:W-:Y:S01]  /*0000*/  LDC R1, c[0x0][0x37c] ;  /* 0x0000df00ff017b82 */ /* 0x000fe20000000800 */
[----:B------:R-:W0:Y:S07]  /*0010*/  S2R R8, SR_CTAID.Z ;  /* 0x0000000000087919 */ /* 0x000e2e0000002700 */
[----:B------:R-:W-:Y:S01]  /*0020*/  S2UR UR9, SR_CTAID.X ;  /* 0x00000000000979c3 */ /* 0x000fe20000002500 */
[----:B------:R-:W1:Y:S01]  /*0030*/  LDCU.64 UR4, c[0x0][0x380] ;  /* 0x00007000ff0477ac */ /* 0x000e620008000a00 */
[----:B------:R-:W-:Y:S01]  /*0040*/  HFMA2 R10, -RZ, RZ, 0, 0 ;  /* 0x00000000ff0a7431 */ /* 0x000fe200000001ff */
[----:B------:R-:W2:Y:S01]  /*0050*/  S2R R3, SR_TID.Y ;  /* 0x0000000000037919 */ /* 0x000ea20000002200 */
[----:B------:R-:W3:Y:S01]  /*0060*/  LDCU.64 UR10, c[0x0][0x358] ;  /* 0x00006b00ff0a77ac */ /* 0x000ee20008000a00 */
[----:B------:R-:W4:Y:S03]  /*0070*/  S2R R7, SR_TID.Z ;  /* 0x0000000000077919 */ /* 0x000f260000002300 */
[----:B------:R-:W5:Y:S01]  /*0080*/  S2UR UR6, SR_CgaCtaId ;  /* 0x00000000000679c3 */ /* 0x000f620000008800 */
[----:B------:R-:W3:Y:S01]  /*0090*/  S2R R11, SR_CTAID.Y ;  /* 0x00000000000b7919 */ /* 0x000ee20000002600 */
[----:B------:R-:W3:Y:S06]  /*00a0*/  S2R R9, SR_TID.X ;  /* 0x0000000000097919 */ /* 0x000eec0000002100 */
[----:B------:R-:W3:Y:S01]  /*00b0*/  LDC.64 R20, c[0x0][0x380] ;  /* 0x0000e000ff147b82 */ /* 0x000ee20000000a00 */
[----:B-1----:R-:W-:-:S03]  /*00c0*/  UIADD3 UR7, UP0, UPT, UR4, 0x40, URZ ;  /* 0x0000004004077890 */ /* 0x002fc6000ff1e0ff */
[----:B------:R-:W-:Y:S01]  /*00d0*/  UMOV UR4, 0x400 ;  /* 0x0000040000047882 */ /* 0x000fe20000000000 */
[----:B------:R-:W-:Y:S02]  /*00e0*/  UIADD3.X UR8, UPT, UPT, URZ, UR5, URZ, UP0, !UPT ;  /* 0x00000005ff087290 */ /* 0x000fe400087fe4ff */
[----:B------:R-:W-:Y:S01]  /*00f0*/  UIADD3 UR5, UPT, UPT, UR4, 0x400, URZ ;  /* 0x0000040004057890 */ /* 0x000fe2000fffe0ff */
[----:B------:R-:W-:-:S03]  /*0100*/  MOV R22, UR7 ;  /* 0x0000000700167c02 */ /* 0x000fc60008000f00 */
[----:B------:R-:W-:Y:S02]  /*0110*/  MOV R23, UR8 ;  /* 0x0000000800177c02 */ /* 0x000fe40008000f00 */
[----:B0-----:R-:W-:Y:S01]  /*0120*/  SHF.L.U32 R0, R8, 0xd, RZ ;  /* 0x0000000d08007819 */ /* 0x001fe200000006ff */
[----:B-----5:R-:W-:Y:S02]  /*0130*/  ULEA UR4, UR6, UR4, 0x18 ;  /* 0x0000000406047291 */ /* 0x020fe4000f8ec0ff */
[----:B------:R-:W-:Y:S01]  /*0140*/  ULEA UR5, UR6, UR5, 0x18 ;  /* 0x0000000506057291 */ /* 0x000fe2000f8ec0ff */
[----:B------:R-:W-:-:S04]  /*0150*/  LOP3.LUT R0, R0, 0x2000, RZ, 0xe2, !PT ;  /* 0x0000200000007812 */ /* 0x000fc800078ee2ff */
[----:B--2---:R-:W-:Y:S01]  /*0160*/  LOP3.LUT R4, R3, R0, RZ, 0xfc, !PT ;  /* 0x0000000003047212 */ /* 0x004fe200078efcff */
[----:B------:R-:W-:Y:S01]  /*0170*/  IMAD.SHL.U32 R0, R8, 0x200, RZ ;  /* 0x0000020008007824 */ /* 0x000fe200078e00ff */
[----:B----4-:R-:W-:Y:S02]  /*0180*/  SHF.L.U32 R2, R7, 0x3, RZ ;  /* 0x0000000307027819 */ /* 0x010fe400000006ff */
[----:B---3--:R-:W-:Y:S02]  /*0190*/  LEA R5, R11, R4, 0x4 ;  /* 0x000000040b057211 */ /* 0x008fe400078e20ff */
[----:B------:R-:W-:Y:S02]  /*01a0*/  LOP3.LUT R2, R2, 0x8, RZ, 0xc0, !PT ;  /* 0x0000000802027812 */ /* 0x000fe400078ec0ff */
[----:B------:R-:W-:Y:S02]  /*01b0*/  LOP3.LUT R0, R0, 0x200, RZ, 0xc0, !PT ;  /* 0x0000020000007812 */ /* 0x000fe400078ec0ff */
[----:B------:R-:W-:-:S02]  /*01c0*/  IADD3 R5, PT, PT, R2, R5, RZ ;  /* 0x0000000502057210 */ /* 0x000fc40007ffe0ff */
[----:B------:R-:W-:Y:S01]  /*01d0*/  SHF.L.U32 R4, R8, 0x8, RZ ;  /* 0x0000000808047819 */ /* 0x000fe200000006ff */
[----:B------:R-:W-:Y:S01]  /*01e0*/  IMAD.IADD R6, R0, 0x1, R11 ;  /* 0x0000000100067824 */ /* 0x000fe200078e020b */
[----:B------:R-:W-:Y:S01]  /*01f0*/  SHF.L.U32 R0, R7, 0x2, RZ ;  /* 0x0000000207007819 */ /* 0x000fe200000006ff */
[----:B------:R-:W-:Y:S01]  /*0200*/  IMAD.SHL.U32 R5, R5, 0x1000, RZ ;  /* 0x0000100005057824 */ /* 0x000fe200078e00ff */
[----:B------:R-:W-:Y:S02]  /*0210*/  LOP3.LUT R4, R4, 0xfffe00, RZ, 0xc0, !PT ;  /* 0x00fffe0004047812 */ /* 0x000fe400078ec0ff */
[----:B------:R-:W-:Y:S02]  /*0220*/  LOP3.LUT R0, R0, 0xf8, RZ, 0xc0, !PT ;  /* 0x000000f800007812 */ /* 0x000fe400078ec0ff */
[----:B------:R-:W-:Y:S02]  /*0230*/  LOP3.LUT R5, R9, R5, RZ, 0xfc, !PT ;  /* 0x0000000509057212 */ /* 0x000fe400078efcff */
[----:B------:R-:W-:-:S02]  /*0240*/  IADD3 R4, PT, PT, R4, UR9, RZ ;  /* 0x0000000904047c10 */ /* 0x000fc4000fffe0ff */
[C---:B------:R-:W-:Y:S01]  /*0250*/  IADD3 R9, PT, PT, R0.reuse, R9, RZ ;  /* 0x0000000900097210 */ /* 0x040fe20007ffe0ff */
[----:B------:R-:W-:Y:S01]  /*0260*/  IMAD.IADD R0, R0, 0x1, R5 ;  /* 0x0000000100007824 */ /* 0x000fe200078e0205 */
[----:B------:R-:W-:Y:S02]  /*0270*/  IADD3 R7, PT, PT, R2, R3, RZ ;  /* 0x0000000302077210 */ /* 0x000fe40007ffe0ff */
[----:B------:R-:W-:Y:S02]  /*0280*/  LEA R18, R4, R9, 0x4 ;  /* 0x0000000904127211 */ /* 0x000fe400078e20ff */
[----:B------:R-:W-:Y:S01]  /*0290*/  LEA R16, R9, UR4, 0x6 ;  /* 0x0000000409107c11 */ /* 0x000fe2000f8e30ff */
[----:B------:R-:W-:Y:S01]  /*02a0*/  IMAD R17, R6, 0x10, R7 ;  /* 0x0000001006117824 */ /* 0x000fe200078e0207 */
[C---:B------:R-:W-:Y:S01]  /*02b0*/  LEA R6, R7.reuse, UR5, 0x2 ;  /* 0x0000000507067c11 */ /* 0x040fe2000f8e10ff */
[C---:B------:R-:W-:Y:S01]  /*02c0*/  IMAD.SHL.U32 R4, R18.reuse, 0x1000, RZ ;  /* 0x0000100012047824 */ /* 0x040fe200078e00ff */
[----:B------:R-:W-:Y:S01]  /*02d0*/  UMOV UR4, URZ ;  /* 0x000000ff00047c82 */ /* 0x000fe20008000000 */
[----:B------:R-:W-:Y:S01]  /*02e0*/  IMAD R7, R7, 0x4, R16 ;  /* 0x0000000407077824 */ /* 0x000fe200078e0210 */
[----:B------:R-:W-:-:S02]  /*02f0*/  ISETP.GE.AND P0, PT, R18, R17, PT ;  /* 0x000000111200720c */ /* 0x000fc40003f06270 */
[----:B------:R-:W-:Y:S01]  /*0300*/  LOP3.LUT R3, R3, R4, RZ, 0xfc, !PT ;  /* 0x0000000403037212 */ /* 0x000fe200078efcff */
[----:B------:R-:W-:-:S03]  /*0310*/  IMAD.WIDE.U32 R4, R0, 0x4, R22 ;  /* 0x0000000400047825 */ /* 0x000fc600078e0016 */
[----:B------:R-:W-:Y:S02]  /*0320*/  IADD3 R2, PT, PT, R2, R3, RZ ;  /* 0x0000000302027210 */ /* 0x000fe40007ffe0ff */
[----:B------:R-:W-:-:S07]  /*0330*/  LEA R3, R9, R6, 0x6 ;  /* 0x0000000609037211 */ /* 0x000fce00078e30ff */
.L_x_121:
[----:B0-----:R-:W-:-:S04]  /*0340*/  IMAD.WIDE R24, R2, 0x4, R22 ;  /* 0x0000000402187825 */ /* 0x001fc800078e0216 */
[----:B------:R-:W-:Y:S01]  /*0350*/  IMAD.WIDE.U32 R8, R0, 0x4, R20 ;  /* 0x0000000400087825 */ /* 0x000fe200078e0014 */
[----:B------:R-:W2:Y:S05]  /*0360*/  LDG.E R12, desc[UR10][R24.64+-0x40] ;  /* 0xffffc00a180c7981 */ /* 0x000eaa000c1e1900 */
[----:B------:R-:W3:Y:S01]  /*0370*/  LDG.E R8, desc[UR10][R8.64] ;  /* 0x0000000a08087981 */ /* 0x000ee2000c1e1900 */
[----:B------:R-:W-:Y:S01]  /*0380*/  UISETP.GE.U32.AND UP0, UPT, UR4, 0xfe0, UPT ;  /* 0x00000fe00400788c */ /* 0x000fe2000bf06070 */
[----:B------:R-:W-:Y:S02]  /*0390*/  BSSY.RECONVERGENT B0, `(.L_x_117) ;  /* 0x0000039000007945 */ /* 0x000fe40003800200 */
[----:B--2---:R0:W-:Y:S04]  /*03a0*/  STS [R7], R12 ;  /* 0x0000000c07007388 */ /* 0x0041e80000000800 */
[----:B---3--:R0:W-:Y:S01]  /*03b0*/  STS [R3], R8 ;  /* 0x0000000803007388 */ /* 0x0081e20000000800 */
[----:B------:R-:W-:Y:S06]  /*03c0*/  BAR.SYNC.DEFER_BLOCKING 0x0 ;  /* 0x0000000000007b1d */ /* 0x000fec0000010000 */
[----:B------:R-:W-:Y:S05]  /*03d0*/  @P0 BRA `(.L_x_118) ;  /* 0x0000000000d00947 */ /* 0x000fea0003800000 */
[----:B------:R-:W-:Y:S04]  /*03e0*/  LDS R9, [R6] ;  /* 0x0000000006097984 */ /* 0x000fe80000000800 */
[----:B0-----:R-:W0:Y:S04]  /*03f0*/  LDS.128 R12, [R16] ;  /* 0x00000000100c7984 */ /* 0x001e280000000c00 */
[----:B------:R-:W1:Y:S04]  /*0400*/  LDS R8, [R6+0x40] ;  /* 0x0000400006087984 */ /* 0x000e680000000800 */
[----:B------:R-:W2:Y:S04]  /*0410*/  LDS R11, [R6+0x80] ;  /* 0x00008000060b7984 */ /* 0x000ea80000000800 */
[----:B------:R-:W-:Y:S01]  /*0420*/  LDS R26, [R6+0x1c0] ;  /* 0x0001c000061a7984 */ /* 0x000fe20000000800 */
[----:B0-----:R-:W-:-:S03]  /*0430*/  IADD3 R9, PT, PT, R12, -R9, RZ ;  /* 0x800000090c097210 */ /* 0x001fc60007ffe0ff */
[----:B------:R-:W0:Y:S01]  /*0440*/  LDS R12, [R6+0xc0] ;  /* 0x0000c000060c7984 */ /* 0x000e220000000800 */
[----:B-1----:R-:W-:Y:S02]  /*0450*/  IMAD.IADD R8, R13, 0x1, -R8 ;  /* 0x000000010d087824 */ /* 0x002fe400078e0a08 */
[----:B------:R-:W-:Y:S01]  /*0460*/  IMAD R9, R9, R9, R10 ;  /* 0x0000000909097224 */ /* 0x000fe200078e020a */
[----:B------:R-:W-:Y:S01]  /*0470*/  LDS R13, [R6+0x100] ;  /* 0x00010000060d7984 */ /* 0x000fe20000000800 */
[----:B--2---:R-:W-:Y:S02]  /*0480*/  IADD3 R19, PT, PT, -R11, R14, RZ ;  /* 0x0000000e0b137210 */ /* 0x004fe40007ffe1ff */
[----:B------:R-:W-:Y:S02]  /*0490*/  IMAD R14, R8, R8, R9 ;  /* 0x00000008080e7224 */ /* 0x000fe400078e0209 */
[----:B------:R-:W1:Y:S02]  /*04a0*/  LDS.128 R8, [R16+0x10] ;  /* 0x0000100010087984 */ /* 0x000e640000000c00 */
[----:B------:R-:W-:-:S02]  /*04b0*/  IMAD R27, R19, R19, R14 ;  /* 0x00000013131b7224 */ /* 0x000fc400078e020e */
[----:B------:R-:W2:Y:S04]  /*04c0*/  LDS R14, [R6+0x140] ;  /* 0x00014000060e7984 */ /* 0x000ea80000000800 */
[----:B------:R-:W3:Y:S01]  /*04d0*/  LDS R19, [R6+0x180] ;  /* 0x0001800006137984 */ /* 0x000ee20000000800 */
[----:B0-----:R-:W-:-:S05]  /*04e0*/  IADD3 R12, PT, PT, -R12, R15, RZ ;  /* 0x0000000f0c0c7210 */ /* 0x001fca0007ffe1ff */
[----:B------:R-:W-:Y:S02]  /*04f0*/  IMAD R27, R12, R12, R27 ;  /* 0x0000000c0c1b7224 */ /* 0x000fe400078e021b */
[----:B-1----:R-:W-:Y:S01]  /*0500*/  IMAD.IADD R8, R8, 0x1, -R13 ;  /* 0x0000000108087824 */ /* 0x002fe200078e0a0d */
[----:B--2---:R-:W-:-:S03]  /*0510*/  IADD3 R14, PT, PT, -R14, R9, RZ ;  /* 0x000000090e0e7210 */ /* 0x004fc60007ffe1ff */
[----:B------:R-:W-:Y:S01]  /*0520*/  IMAD R27, R8, R8, R27 ;  /* 0x00000008081b7224 */ /* 0x000fe200078e021b */
[----:B------:R-:W-:Y:S01]  /*0530*/  LDS R9, [R6+0x200] ;  /* 0x0002000006097984 */ /* 0x000fe20000000800 */
[----:B---3--:R-:W-:Y:S02]  /*0540*/  IADD3 R10, PT, PT, -R19, R10, RZ ;  /* 0x0000000a130a7210 */ /* 0x008fe40007ffe1ff */
[----:B------:R-:W-:Y:S01]  /*0550*/  IMAD R27, R14, R14, R27 ;  /* 0x0000000e0e1b7224 */ /* 0x000fe200078e021b */
[----:B------:R-:W-:Y:S03]  /*0560*/  LDS R8, [R6+0x240] ;  /* 0x0002400006087984 */ /* 0x000fe60000000800 */
[----:B------:R-:W-:Y:S01]  /*0570*/  IMAD R27, R10, R10, R27 ;  /* 0x0000000a0a1b7224 */ /* 0x000fe200078e021b */
[----:B------:R-:W0:Y:S01]  /*0580*/  LDS.128 R12, [R16+0x20] ;  /* 0x00002000100c7984 */ /* 0x000e220000000c00 */
[----:B------:R-:W-:-:S03]  /*0590*/  IMAD.IADD R10, R11, 0x1, -R26 ;  /* 0x000000010b0a7824 */ /* 0x000fc600078e0a1a */
[----:B------:R-:W1:Y:S01]  /*05a0*/  LDS R19, [R6+0x280] ;  /* 0x0002800006137984 */ /* 0x000e620000000800 */
[----:B------:R-:W-:-:S03]  /*05b0*/  IMAD R27, R10, R10, R27 ;  /* 0x0000000a0a1b7224 */ /* 0x000fc600078e021b */
[----:B------:R-:W2:Y:S01]  /*05c0*/  LDS R26, [R6+0x2c0] ;  /* 0x0002c000061a7984 */ /* 0x000ea20000000800 */
[----:B0-----:R-:W-:Y:S02]  /*05d0*/  IADD3 R12, PT, PT, R12, -R9, RZ ;  /* 0x800000090c0c7210 */ /* 0x001fe40007ffe0ff */
[----:B------:R-:W-:Y:S02]  /*05e0*/  IADD3 R8, PT, PT, -R8, R13, RZ ;  /* 0x0000000d08087210 */ /* 0x000fe40007ffe1ff */
[----:B------:R-:W-:Y:S01]  /*05f0*/  LDS R13, [R6+0x300] ;  /* 0x00030000060d7984 */ /* 0x000fe20000000800 */
[----:B------:R-:W-:Y:S02]  /*0600*/  IMAD R27, R12, R12, R27 ;  /* 0x0000000c0c1b7224 */ /* 0x000fe400078e021b */
[----:B-1----:R-:W-:Y:S01]  /*0610*/  IMAD.IADD R14, R14, 0x1, -R19 ;  /* 0x000000010e0e7824 */ /* 0x002fe200078e0a13 */
[----:B------:R-:W-:Y:S01]  /*0620*/  LDS R12, [R6+0x340] ;  /* 0x00034000060c7984 */ /* 0x000fe20000000800 */
[----:B------:R-:W-:Y:S01]  /*0630*/  IMAD R27, R8, R8, R27 ;  /* 0x00000008081b7224 */ /* 0x000fe200078e021b */
[----:B--2---:R-:W-:-:S02]  /*0640*/  IADD3 R26, PT, PT, -R26, R15, RZ ;  /* 0x0000000f1a1a7210 */ /* 0x004fc40007ffe1ff */
[----:B------:R-:W0:Y:S01]  /*0650*/  LDS.128 R8, [R16+0x30] ;  /* 0x0000300010087984 */ /* 0x000e220000000c00 */
[----:B------:R-:W-:-:S03]  /*0660*/  IMAD R27, R14, R14, R27 ;  /* 0x0000000e0e1b7224 */ /* 0x000fc600078e021b */
[----:B------:R-:W1:Y:S01]  /*0670*/  LDS R19, [R6+0x380] ;  /* 0x0003800006137984 */ /* 0x000e620000000800 */
[----:B------:R-:W-:-:S03]  /*0680*/  IMAD R27, R26, R26, R27 ;  /* 0x0000001a1a1b7224 */ /* 0x000fc600078e021b */
[----:B------:R-:W2:Y:S01]  /*0690*/  LDS R14, [R6+0x3c0] ;  /* 0x0003c000060e7984 */ /* 0x000ea20000000800 */
[----:B0-----:R-:W-:Y:S01]  /*06a0*/  IADD3 R8, PT, PT, R8, -R13, RZ ;  /* 0x8000000d08087210 */ /* 0x001fe20007ffe0ff */
[----:B------:R-:W-:Y:S01]  /*06b0*/  IMAD.IADD R12, R9, 0x1, -R12 ;  /* 0x00000001090c7824 */ /* 0x000fe200078e0a0c */
[----:B-1----:R-:W-:-:S03]  /*06c0*/  IADD3 R10, PT, PT, -R19, R10, RZ ;  /* 0x0000000a130a7210 */ /* 0x002fc60007ffe1ff */
[----:B------:R-:W-:Y:S01]  /*06d0*/  IMAD R27, R8, R8, R27 ;  /* 0x00000008081b7224 */ /* 0x000fe200078e021b */
[----:B--2---:R-:W-:-:S03]  /*06e0*/  IADD3 R11, PT, PT, -R14, R11, RZ ;  /* 0x0000000b0e0b7210 */ /* 0x004fc60007ffe1ff */
[----:B------:R-:W-:-:S04]  /*06f0*/  IMAD R27, R12, R12, R27 ;  /* 0x0000000c0c1b7224 */ /* 0x000fc800078e021b */
[----:B------:R-:W-:-:S04]  /*0700*/  IMAD R10, R10, R10, R27 ;  /* 0x0000000a0a0a7224 */ /* 0x000fc800078e021b */
[----:B------:R-:W-:-:S07]  /*0710*/  IMAD R10, R11, R11, R10 ;  /* 0x0000000b0b0a7224 */ /* 0x000fce00078e020a */
.L_x_118:
[----:B------:R-:W-:Y:S05]  /*0720*/  BSYNC.RECONVERGENT B0 ;  /* 0x0000000000007941 */ /* 0x000fea0003800200 */
.L_x_117:
[----:B------:R-:W-:Y:S06]  /*0730*/  BAR.SYNC.DEFER_BLOCKING 0x0 ;  /* 0x0000000000007b1d */ /* 0x000fec0000010000 */
[----:B------:R-:W2:Y:S04]  /*0740*/  LDG.E R24, desc[UR10][R24.64] ;  /* 0x0000000a18187981 */ /* 0x000ea8000c1e1900 */
[----:B0-----:R-:W3:Y:S01]  /*0750*/  LDG.E R8, desc[UR10][R4.64] ;  /* 0x0000000a04087981 */ /* 0x001ee2000c1e1900 */
[----:B------:R-:W-:Y:S01]  /*0760*/  ISETP.GE.AND P0, PT, R18, R17, PT ;  /* 0x000000111200720c */ /* 0x000fe20003f06270 */
[----:B------:R-:W-:Y:S01]  /*0770*/  UIADD3 UR4, UPT, UPT, UR4, 0x20, URZ ;  /* 0x0000002004047890 */ /* 0x000fe2000fffe0ff */
[----:B------:R-:W-:Y:S01]  /*0780*/  BSSY.RECONVERGENT B0, `(.L_x_119) ;  /* 0x0000039000007945 */ /* 0x000fe20003800200 */
[----:B--2---:R0:W-:Y:S04]  /*0790*/  STS [R7], R24 ;  /* 0x0000001807007388 */ /* 0x0041e80000000800 */
[----:B---3--:R0:W-:Y:S01]  /*07a0*/  STS [R3], R8 ;  /* 0x0000000803007388 */ /* 0x0081e20000000800 */
[----:B------:R-:W-:Y:S06]  /*07b0*/  BAR.SYNC.DEFER_BLOCKING 0x0 ;  /* 0x0000000000007b1d */ /* 0x000fec0000010000 */
[----:B------:R-:W-:Y:S05]  /*07c0*/  @P0 BRA `(.L_x_120) ;  /* 0x0000000000d00947 */ /* 0x000fea0003800000 */
[----:B------:R-:W-:Y:S04]  /*07d0*/  LDS R9, [R6] ;  /* 0x0000000006097984 */ /* 0x000fe80000000800 */
[----:B------:R-:W1:Y:S04]  /*07e0*/  LDS.128 R12, [R16] ;  /* 0x00000000100c7984 */ /* 0x000e680000000c00 */
[----:B0-----:R-:W0:Y:S04]  /*07f0*/  LDS R24, [R6+0x40] ;  /* 0x0000400006187984 */ /* 0x001e280000000800 */
[----:B------:R-:W2:Y:S04]  /*0800*/  LDS R19, [R6+0x80] ;  /* 0x0000800006137984 */ /* 0x000ea80000000800 */
[----:B------:R-:W-:Y:S01]  /*0810*/  LDS R25, [R6+0x100] ;  /* 0x0001000006197984 */ /* 0x000fe20000000800 */
[----:B-1----:R-:W-:-:S03]  /*0820*/  IMAD.IADD R9, R12, 0x1, -R9 ;  /* 0x000000010c097824 */ /* 0x002fc600078e0a09 */
[----:B------:R-:W1:Y:S01]  /*0830*/  LDS R12, [R6+0xc0] ;  /* 0x0000c000060c7984 */ /* 0x000e620000000800 */
[----:B------:R-:W-:Y:S01]  /*0840*/  IMAD R26, R9, R9, R10 ;  /* 0x00000009091a7224 */ /* 0x000fe200078e020a */
[----:B0-----:R-:W-:Y:S02]  /*0850*/  IADD3 R13, PT, PT, -R24, R13, RZ ;  /* 0x0000000d180d7210 */ /* 0x001fe40007ffe1ff */
[----:B------:R-:W0:Y:S01]  /*0860*/  LDS.128 R8, [R16+0x10] ;  /* 0x0000100010087984 */ /* 0x000e220000000c00 */
[----:B--2---:R-:W-:-:S03]  /*0870*/  IADD3 R27, PT, PT, -R19, R14, RZ ;  /* 0x0000000e131b7210 */ /* 0x004fc60007ffe1ff */
[----:B------:R-:W2:Y:S01]  /*0880*/  LDS R24, [R6+0x140] ;  /* 0x0001400006187984 */ /* 0x000ea20000000800 */
[----:B------:R-:W-:-:S03]  /*0890*/  IMAD R26, R13, R13, R26 ;  /* 0x0000000d0d1a7224 */ /* 0x000fc600078e021a */
[----:B------:R-:W3:Y:S01]  /*08a0*/  LDS R19, [R6+0x180] ;  /* 0x0001800006137984 */ /* 0x000ee20000000800 */
[----:B------:R-:W-:Y:S02]  /*08b0*/  IMAD R26, R27, R27, R26 ;  /* 0x0000001b1b1a7224 */ /* 0x000fe400078e021a */
[----:B-1----:R-:W-:Y:S01]  /*08c0*/  IMAD.IADD R15, R15, 0x1, -R12 ;  /* 0x000000010f0f7824 */ /* 0x002fe200078e0a0c */
[----:B0-----:R-:W-:-:S03]  /*08d0*/  IADD3 R25, PT, PT, R8, -R25, RZ ;  /* 0x8000001908197210 */ /* 0x001fc60007ffe0ff */
[----:B------:R-:W-:Y:S01]  /*08e0*/  IMAD R26, R15, R15, R26 ;  /* 0x0000000f0f1a7224 */ /* 0x000fe200078e021a */
[----:B------:R-:W0:Y:S01]  /*08f0*/  LDS R8, [R6+0x1c0] ;  /* 0x0001c00006087984 */ /* 0x000e220000000800 */
[----:B--2---:R-:W-:Y:S02]  /*0900*/  IADD3 R9, PT, PT, -R24, R9, RZ ;  /* 0x0000000918097210 */ /* 0x004fe40007ffe1ff */
[----:B------:R-:W-:Y:S01]  /*0910*/  IMAD R26, R25, R25, R26 ;  /* 0x00000019191a7224 */ /* 0x000fe200078e021a */
[----:B------:R-:W-:Y:S01]  /*0920*/  LDS.128 R12, [R16+0x20] ;  /* 0x00002000100c7984 */ /* 0x000fe20000000c00 */
[----:B---3--:R-:W-:Y:S02]  /*0930*/  IADD3 R27, PT, PT, -R19, R10, RZ ;  /* 0x0000000a131b7210 */ /* 0x008fe40007ffe1ff */
[----:B------:R-:W-:Y:S01]  /*0940*/  IMAD R26, R9, R9, R26 ;  /* 0x00000009091a7224 */ /* 0x000fe200078e021a */
[----:B------:R-:W1:Y:S03]  /*0950*/  LDS R25, [R6+0x200] ;  /* 0x0002000006197984 */ /* 0x000e660000000800 */
[----:B------:R-:W-:Y:S01]  /*0960*/  IMAD R26, R27, R27, R26 ;  /* 0x0000001b1b1a7224 */ /* 0x000fe200078e021a */
[----:B------:R-:W2:Y:S04]  /*0970*/  LDS R24, [R6+0x240] ;  /* 0x0002400006187984 */ /* 0x000ea80000000800 */
[----:B------:R-:W3:Y:S01]  /*0980*/  LDS R19, [R6+0x280] ;  /* 0x0002800006137984 */ /* 0x000ee20000000800 */
[----:B0-----:R-:W-:-:S04]  /*0990*/  IMAD.IADD R11, R11, 0x1, -R8 ;  /* 0x000000010b0b7824 */ /* 0x001fc800078e0a08 */
[----:B------:R-:W-:Y:S02]  /*09a0*/  IMAD R26, R11, R11, R26 ;  /* 0x0000000b0b1a7224 */ /* 0x000fe400078e021a */
[----:B------:R-:W-:Y:S01]  /*09b0*/  LDS.128 R8, [R16+0x30] ;  /* 0x0000300010087984 */ /* 0x000fe20000000c00 */
[----:B-1----:R-:W-:-:S03]  /*09c0*/  IADD3 R25, PT, PT, R12, -R25, RZ ;  /* 0x800000190c197210 */ /* 0x002fc60007ffe0ff */
[----:B------:R-:W0:Y:S02]  /*09d0*/  LDS R12, [R6+0x2c0] ;  /* 0x0002c000060c7984 */ /* 0x000e240000000800 */
[----:B------:R-:W-:Y:S01]  /*09e0*/  IMAD R26, R25, R25, R26 ;  /* 0x00000019191a7224 */ /* 0x000fe200078e021a */
[----:B--2---:R-:W-:Y:S02]  /*09f0*/  IADD3 R25, PT, PT, -R24, R13, RZ ;  /* 0x0000000d18197210 */ /* 0x004fe40007ffe1ff */
[----:B------:R-:W1:Y:S01]  /*0a00*/  LDS R13, [R6+0x300] ;  /* 0x00030000060d7984 */ /* 0x000e620000000800 */
[----:B---3--:R-:W-:Y:S02]  /*0a10*/  IADD3 R19, PT, PT, -R19, R14, RZ ;  /* 0x0000000e13137210 */ /* 0x008fe40007ffe1ff */
[----:B------:R-:W-:Y:S01]  /*0a20*/  IMAD R26, R25, R25, R26 ;  /* 0x00000019191a7224 */ /* 0x000fe200078e021a */
[----:B------:R-:W2:Y:S03]  /*0a30*/  LDS R24, [R6+0x340] ;  /* 0x0003400006187984 */ /* 0x000ea60000000800 */
[----:B------:R-:W-:Y:S01]  /*0a40*/  IMAD R26, R19, R19, R26 ;  /* 0x00000013131a7224 */ /* 0x000fe200078e021a */
[----:B------:R-:W3:Y:S04]  /*0a50*/  LDS R25, [R6+0x380] ;  /* 0x0003800006197984 */ /* 0x000ee80000000800 */
[----:B------:R-:W4:Y:S01]  /*0a60*/  LDS R14, [R6+0x3c0] ;  /* 0x0003c000060e7984 */ /* 0x000f220000000800 */
[----:B0-----:R-:W-:-:S04]  /*0a70*/  IMAD.IADD R15, R15, 0x1, -R12 ;  /* 0x000000010f0f7824 */ /* 0x001fc800078e0a0c */
[----:B------:R-:W-:Y:S01]  /*0a80*/  IMAD R26, R15, R15, R26 ;  /* 0x0000000f0f1a7224 */ /* 0x000fe200078e021a */
[----:B-1----:R-:W-:Y:S02]  /*0a90*/  IADD3 R13, PT, PT, R8, -R13, RZ ;  /* 0x8000000d080d7210 */ /* 0x002fe40007ffe0ff */
[----:B--2---:R-:W-:-:S03]  /*0aa0*/  IADD3 R9, PT, PT, -R24, R9, RZ ;  /* 0x0000000918097210 */ /* 0x004fc60007ffe1ff */
[----:B------:R-:W-:Y:S01]  /*0ab0*/  IMAD R26, R13, R13, R26 ;  /* 0x0000000d0d1a7224 */ /* 0x000fe200078e021a */
[----:B---3--:R-:W-:-:S03]  /*0ac0*/  IADD3 R25, PT, PT, -R25, R10, RZ ;  /* 0x0000000a19197210 */ /* 0x008fc60007ffe1ff */
[----:B------:R-:W-:Y:S02]  /*0ad0*/  IMAD R26, R9, R9, R26 ;  /* 0x00000009091a7224 */ /* 0x000fe400078e021a */
[----:B----4-:R-:W-:Y:S02]  /*0ae0*/  IMAD.IADD R11, R11, 0x1, -R14 ;  /* 0x000000010b0b7824 */ /* 0x010fe400078e0a0e */
[----:B------:R-:W-:-:S04]  /*0af0*/  IMAD R26, R25, R25, R26 ;  /* 0x00000019191a7224 */ /* 0x000fc800078e021a */
[----:B------:R-:W-:-:S07]  /*0b00*/  IMAD R10, R11, R11, R26 ;  /* 0x0000000b0b0a7224 */ /* 0x000fce00078e021a */
.L_x_120:
[----:B------:R-:W-:Y:S05]  /*0b10*/  BSYNC.RECONVERGENT B0 ;  /* 0x0000000000007941 */ /* 0x000fea0003800200 */
.L_x_119:
[----:B------:R-:W-:Y:S01]  /*0b20*/  BAR.SYNC.DEFER_BLOCKING 0x0 ;  /* 0x0000000000007b1d */ /* 0x000fe20000010000 */
[----:B------:R-:W-:Y:S02]  /*0b30*/  IADD3 R4, P1, PT, R4, 0x80, RZ ;  /* 0x0000008004047810 */ /* 0x000fe40007f3e0ff */
[----:B------:R-:W-:Y:S02]  /*0b40*/  IADD3 R0, PT, PT, R0, 0x20, RZ ;  /* 0x0000002000007810 */ /* 0x000fe40007ffe0ff */
[----:B------:R-:W-:Y:S02]  /*0b50*/  IADD3 R2, PT, PT, R2, 0x20, RZ ;  /* 0x0000002002027810 */ /* 0x000fe40007ffe0ff */
[----:B------:R-:W-:Y:S01]  /*0b60*/  IADD3.X R5, PT, PT, RZ, R5, RZ, P1, !PT ;  /* 0x00000005ff057210 */ /* 0x000fe20000ffe4ff */
[----:B------:R-:W-:Y:S06]  /*0b70*/  BRA.U !UP0, `(.L_x_121) ;  /* 0xfffffff508f07547 */ /* 0x000fec000b83ffff */
[----:B------:R-:W1:Y:S01]  /*0b80*/  @!P0 LDC.64 R4, c[0x0][0x388] ;  /* 0x0000e200ff048b82 */ /* 0x000e620000000a00 */
[----:B0-----:R-:W-:Y:S01]  /*0b90*/  @!P0 IMAD R3, R17, 0x4000, R18 ;  /* 0x0000400011038824 */ /* 0x001fe200078e0212 */
[----:B------:R-:W-:-:S03]  /*0ba0*/  @!P0 LEA R7, R18, R17, 0xe ;  /* 0x0000001112078211 */ /* 0x000fc600078e70ff */
[----:B-1----:R-:W-:-:S04]  /*0bb0*/  @!P0 IMAD.WIDE R2, R3, 0x4, R4 ;  /* 0x0000000403028825 */ /* 0x002fc800078e0204 */
[----:B------:R-:W-:Y:S01]  /*0bc0*/  @!P0 IMAD.WIDE R4, R7, 0x4, R4 ;  /* 0x0000000407048825 */ /* 0x000fe200078e0204 */
[----:B------:R0:W-:Y:S04]  /*0bd0*/  @!P0 STG.E desc[UR10][R2.64], R10 ;  /* 0x0000000a02008986 */ /* 0x0001e8000c10190a */
[----:B------:R0:W-:Y:S01]  /*0be0*/  @!P0 STG.E desc[UR10][R4.64], R10 ;  /* 0x0000000a04008986 */ /* 0x0001e2000c10190a */
[----:B------:R-:W-:Y:S05]  /*0bf0*/  @!P0 EXIT ;  /* 0x000000000000894d */ /* 0x000fea0003800000 */
[----:B------:R-:W-:-:S13]  /*0c00*/  ISETP.NE.AND P0, PT, R18, R17, PT ;  /* 0x000000111200720c */ /* 0x000fda0003f05270 */
[----:B------:R-:W-:Y:S05]  /*0c10*/  @P0 EXIT ;  /* 0x000000000000094d */ /* 0x000fea0003800000 */
[----:B0-----:R-:W0:Y:S01]  /*0c20*/  LDC.64 R2, c[0x0][0x388] ;  /* 0x0000e200ff027b82 */ /* 0x001e220000000a00 */
[----:B------:R-:W-:Y:S01]  /*0c30*/  LEA R5, R18, R18, 0xe ;  /* 0x0000001212057211 */ /* 0x000fe200078e70ff */
[----:B------:R-:W-:-:S04]  /*0c40*/  HFMA2 R7, -RZ, RZ, 2, 0 ;  /* 0x40000000ff077431 */ /* 0x000fc800000001ff */
[----:B0-----:R-:W-:-:S05]  /*0c50*/  IMAD.WIDE.U32 R2, R5, 0x4, R2 ;  /* 0x0000000405027825 */ /* 0x001fca00078e0002 */
[----:B------:R-:W-:Y:S01]  /*0c60*/  STG.E desc[UR10][R2.64], R7 ;  /* 0x0000000702007986 */ /* 0x000fe2000c10190a */
[----:B------:R-:W-:Y:S05]  /*0c70*/  EXIT ;  /* 0x000000000000794d */ /* 0x000fea0003800000 */
.L_x_122:
        /* <DEDUP_REMOVED lines=16> */
.L_x_138:


//--------------------- .text._Z16distances_middlePiS_ --------------------------
	.section	.text._Z16distances_middlePiS_,"ax",@progbits
	.align	128
        .global         _Z16distances_middlePiS_
        .type           _Z16distances_middlePiS_,@function
        .size           _Z16distances_middlePiS_,(.L_x_139 - _Z16distances_middlePiS_)
        .other          _Z16distances_middlePiS_,@"STO_CUDA_ENTRY STV_DEFAULT"
_Z16distances_middlePiS_:
.text._Z16distances_middlePiS_:
[----:B------:R-:W-:Y:S01]  /*0000*/  LDC R1, c[0x0][0x37c] ;  /* 0x0000df00ff017b82 */ /* 0x000fe20000000800 */
[----:B------:R-:W0:Y:S07]  /*0010*/  S2R R9, SR_CTAID.Z ;  /* 0x0000000000097919 */ /* 0x000e2e0000002700 */
[----:B------:R-:W-:Y:S01]  /*0020*/  S2UR UR9, SR_CTAID.X ;  /* 0x00000000000979c3 */ /* 0x000fe20000002500 */
[----:B------:R-:W1:Y:S01]  /*0030*/  LDCU.64 UR4, c[0x0][0x380] ;  /* 0x00007000ff0477ac */ /* 0x000e620008000a00 */
[----:B------:R-:W-:Y:S01]  /*0040*/  HFMA2 R20, -RZ, RZ, 0, 0 ;  /* 0x00000000ff147431 */ /* 0x000fe200000001ff */
[----:B------:R-:W2:Y:S01]  /*0050*/  S2R R8, SR_TID.Z ;  /* 0x0000000000087919 */ /* 0x000ea20000002300 */
[----:B------:R-:W3:Y:S01]  /*0060*/  LDCU.64 UR10, c[0x0][0x358] ;  /* 0x00006b00ff0a77ac */ /* 0x000ee20008000a00 */
[----:B------:R-:W4:Y:S03]  /*0070*/  S2R R13, SR_TID.Y ;  /* 0x00000000000d7919 */ /* 0x000f260000002200 */
[----:B------:R-:W5:Y:S01]  /*0080*/  S2UR UR6, SR_CgaCtaId ;  /* 0x00000000000679c3 */ /* 0x000f620000008800 */
[----:B------:R-:W3:Y:S01]  /*0090*/  S2R R5, SR_CTAID.Y ;  /* 0x0000000000057919 */ /* 0x000ee20000002600 */
[----:B------:R-:W3:Y:S01]  /*00a0*/  S2R R6, SR_TID.X ;  /* 0x0000000000067919 */ /* 0x000ee20000002100 */
[----:B-1----:R-:W-:-:S03]  /*00b0*/  UIADD3 UR7, UP0, UPT, UR4, 0x40, URZ ;  /* 0x0000004004077890 */ /* 0x002fc6000ff1e0ff */
[----:B------:R-:W-:Y:S01]  /*00c0*/  UMOV UR4, 0x400 ;  /* 0x0000040000047882 */ /* 0x000fe20000000000 */
[----:B------:R-:W-:Y:S02]  /*00d0*/  UIADD3.X UR8, UPT, UPT, URZ, UR5, URZ, UP0, !UPT ;  /* 0x00000005ff087290 */ /* 0x000fe400087fe4ff */
[----:B------:R-:W-:Y:S01]  /*00e0*/  UIADD3 UR5, UPT, UPT, UR4, 0x400, URZ ;  /* 0x0000040004057890 */ /* 0x000fe2000fffe0ff */
[----:B------:R-:W-:-:S03]  /*00f0*/  MOV R18, UR7 ;  /* 0x0000000700127c02 */ /* 0x000fc60008000f00 */
[----:B------:R-:W-:Y:S02]  /*0100*/  MOV R19, UR8 ;  /* 0x0000000800137c02 */ /* 0x000fe40008000f00 */
[C---:B0-----:R-:W-:Y:S01]  /*0110*/  SHF.L.U32 R3, R9.reuse, 0xb, RZ ;  /* 0x0000000b09037819 */ /* 0x041fe200000006ff */
[----:B-----5:R-:W-:Y:S01]  /*0120*/  ULEA UR4, UR6, UR4, 0x18 ;  /* 0x0000000406047291 */ /* 0x020fe2000f8ec0ff */
[----:B------:R-:W-:Y:S01]  /*0130*/  SHF.L.U32 R2, R9, 0x7, RZ ;  /* 0x0000000709027819 */ /* 0x000fe200000006ff */
[----:B------:R-:W-:Y:S01]  /*0140*/  ULEA UR5, UR6, UR5, 0x18 ;  /* 0x0000000506057291 */ /* 0x000fe2000f8ec0ff */
[----:B------:R-:W-:Y:S01]  /*0150*/  LOP3.LUT R3, R3, 0x800, RZ, 0xe2, !PT ;  /* 0x0000080003037812 */ /* 0x000fe200078ee2ff */
[----:B--2---:R-:W-:-:S03]  /*0160*/  IMAD.SHL.U32 R0, R8, 0x8, RZ ;  /* 0x0000000808007824 */ /* 0x004fc600078e00ff */
[----:B----4-:R-:W-:Y:S02]  /*0170*/  LOP3.LUT R4, R13, R3, RZ, 0xfc, !PT ;  /* 0x000000030d047212 */ /* 0x010fe400078efcff */
[----:B------:R-:W-:Y:S02]  /*0180*/  LOP3.LUT R3, R2, 0x80, RZ, 0xc0, !PT ;  /* 0x0000008002037812 */ /* 0x000fe400078ec0ff */
[----:B---3--:R-:W-:Y:S02]  /*0190*/  LEA R7, R5, R4, 0x4 ;  /* 0x0000000405077211 */ /* 0x008fe400078e20ff */
[----:B------:R-:W-:Y:S02]  /*01a0*/  LOP3.LUT R2, R0, 0x8, RZ, 0xc0, !PT ;  /* 0x0000000800027812 */ /* 0x000fe400078ec0ff */
[----:B------:R-:W-:Y:S01]  /*01b0*/  IADD3 R5, PT, PT, R3, R5, RZ ;  /* 0x0000000503057210 */ /* 0x000fe20007ffe0ff */
[----:B------:R-:W-:Y:S01]  /*01c0*/  IMAD.SHL.U32 R3, R9, 0x40, RZ ;  /* 0x0000004009037824 */ /* 0x000fe200078e00ff */
[----:B------:R-:W-:-:S02]  /*01d0*/  SHF.L.U32 R0, R8, 0x2, RZ ;  /* 0x0000000208007819 */ /* 0x000fc400000006ff */
[----:B------:R-:W-:Y:S02]  /*01e0*/  IADD3 R7, PT, PT, R2, R7, RZ ;  /* 0x0000000702077210 */ /* 0x000fe40007ffe0ff */
[----:B------:R-:W-:Y:S02]  /*01f0*/  LOP3.LUT R3, R3, 0x3fff80, RZ, 0xc0, !PT ;  /* 0x003fff8003037812 */ /* 0x000fe400078ec0ff */
[----:B------:R-:W-:Y:S01]  /*0200*/  LOP3.LUT R0, R0, 0xf8, RZ, 0xc0, !PT ;  /* 0x000000f800007812 */ /* 0x000fe200078ec0ff */
[----:B------:R-:W-:Y:S01]  /*0210*/  IMAD.SHL.U32 R7, R7, 0x400, RZ ;  /* 0x0000040007077824 */ /* 0x000fe200078e00ff */
[----:B------:R-:W-:Y:S02]  /*0220*/  IADD3 R4, PT, PT, R3, UR9, RZ ;  /* 0x0000000903047c10 */ /* 0x000fe4000fffe0ff */
[----:B------:R-:W-:Y:S02]  /*0230*/  IADD3 R11, PT, PT, R0, R6, RZ ;  /* 0x00000006000b7210 */ /* 0x000fe40007ffe0ff */
[----:B------:R-:W-:-:S03]  /*0240*/  LOP3.LUT R3, R6, R7, RZ, 0xfc, !PT ;  /* 0x0000000706037212 */ /* 0x000fc600078efcff */
[----:B------:R-:W-:Y:S01]  /*0250*/  IMAD R7, R4, 0x10, R11 ;  /* 0x0000001004077824 */ /* 0x000fe200078e020b */
[----:B------:R-:W-:Y:S02]  /*0260*/  IADD3 R3, PT, PT, R0, R3, RZ ;  /* 0x0000000300037210 */ /* 0x000fe40007ffe0ff */
[----:B------:R-:W-:Y:S01]  /*0270*/  IADD3 R4, PT, PT, R2, R13, RZ ;  /* 0x0000000d02047210 */ /* 0x000fe20007ffe0ff */
[----:B------:R-:W-:Y:S02]  /*0280*/  IMAD.SHL.U32 R0, R7, 0x400, RZ ;  /* 0x0000040007007824 */ /* 0x000fe400078e00ff */
[----:B------:R-:W-:-:S03]  /*0290*/  IMAD.WIDE.U32 R8, R3, 0x4, R18 ;  /* 0x0000000403087825 */ /* 0x000fc600078e0012 */
[----:B------:R-:W-:Y:S01]  /*02a0*/  LOP3.LUT R13, R13, R0, RZ, 0xfc, !PT ;  /* 0x000000000d0d7212 */ /* 0x000fe200078efcff */
[----:B------:R-:W-:Y:S01]  /*02b0*/  IMAD R6, R5, 0x10, R4 ;  /* 0x0000001005067824 */ /* 0x000fe200078e0204 */
[----:B------:R-:W-:Y:S01]  /*02c0*/  LEA R5, R11, UR4, 0x6 ;  /* 0x000000040b057c11 */ /* 0x000fe2000f8e30ff */
[----:B------:R-:W-:Y:S01]  /*02d0*/  IMAD.MOV.U32 R17, RZ, RZ, R9 ;  /* 0x000000ffff117224 */ /* 0x000fe200078e0009 */
[----:B------:R-:W-:Y:S01]  /*02e0*/  IADD3 R0, PT, PT, R2, R13, RZ ;  /* 0x0000000d02007210 */ /* 0x000fe20007ffe0ff */
[----:B------:R-:W-:Y:S01]  /*02f0*/  UMOV UR4, URZ ;  /* 0x000000ff00047c82 */ /* 0x000fe20008000000 */
[C---:B------:R-:W-:Y:S02]  /*0300*/  LEA R2, R4.reuse, UR5, 0x2 ;  /* 0x0000000504027c11 */ /* 0x040fe4000f8e10ff */
[----:B------:R-:W-:Y:S02]  /*0310*/  LEA R3, R4, R5, 0x2 ;  /* 0x0000000504037211 */ /* 0x000fe400078e10ff */
[----:B------:R-:W-:Y:S01]  /*0320*/  ISETP.GE.AND P0, PT, R7, R6, PT ;  /* 0x000000060700720c */ /* 0x000fe20003f06270 */
[----:B------:R-:W-:Y:S01]  /*0330*/  IMAD R4, R11, 0x40, R2 ;  /* 0x000000400b047824 */ /* 0x000fe200078e0202 */
[----:B------:R-:W-:-:S11]  /*0340*/  MOV R16, R8 ;  /* 0x0000000800107202 */ /* 0x000fd60000000f00 */
.L_x_127:
[----:B0-----:R-:W-:Y:S01]  /*0350*/  IMAD.WIDE R22, R0, 0x4, R18 ;  /* 0x0000000400167825 */ /* 0x001fe200078e0212 */
[----:B------:R-:W2:Y:S04]  /*0360*/  LDG.E R9, desc[UR10][R16.64+-0x40] ;  /* 0xffffc00a10097981 */ /* 0x000ea8000c1e1900 */
[----:B------:R-:W3:Y:S01]  /*0370*/  LDG.E R8, desc[UR10][R22.64+-0x40] ;  /* 0xffffc00a16087981 */ /* 0x000ee2000c1e1900 */
[----:B------:R-:W-:Y:S01]  /*0380*/  UISETP.GE.U32.AND UP0, UPT, UR4, 0x3e0, UPT ;  /* 0x000003e00400788c */ /* 0x000fe2000bf06070 */
[----:B------:R-:W-:Y:S02]  /*0390*/  BSSY.RECONVERGENT B0, `(.L_x_123) ;  /* 0x0000039000007945 */ /* 0x000fe40003800200 */
[----:B---3--:R0:W-:Y:S04]  /*03a0*/  STS [R3], R8 ;  /* 0x0000000803007388 */ /* 0x0081e80000000800 */
[----:B--2---:R0:W-:Y:S01]  /*03b0*/  STS [R4], R9 ;  /* 0x0000000904007388 */ /* 0x0041e20000000800 */
[----:B------:R-:W-:Y:S06]  /*03c0*/  BAR.SYNC.DEFER_BLOCKING 0x0 ;  /* 0x0000000000007b1d */ /* 0x000fec0000010000 */
[----:B------:R-:W-:Y:S05]  /*03d0*/  @P0 BRA `(.L_x_124) ;  /* 0x0000000000d00947 */ /* 0x000fea0003800000 */
[----:B0-----:R-:W-:Y:S04]  /*03e0*/  LDS R9, [R2] ;  /* 0x0000000002097984 */ /* 0x001fe80000000800 */
[----:B------:R-:W0:Y:S04]  /*03f0*/  LDS.128 R12, [R5] ;  /* 0x00000000050c7984 */ /* 0x000e280000000c00 */
[----:B------:R-:W1:Y:S04]  /*0400*/  LDS R24, [R2+0x40] ;  /* 0x0000400002187984 */ /* 0x000e680000000800 */
[----:B------:R-:W2:Y:S04]  /*0410*/  LDS R21, [R2+0x80] ;  /* 0x0000800002157984 */ /* 0x000ea80000000800 */
[----:B------:R-:W3:Y:S04]  /*0420*/  LDS R26, [R2+0xc0] ;  /* 0x0000c000021a7984 */ /* 0x000ee80000000800 */
[----:B------:R-:W-:Y:S01]  /*0430*/  LDS R25, [R2+0x100] ;  /* 0x0001000002197984 */ /* 0x000fe20000000800 */
[----:B0-----:R-:W-:-:S03]  /*0440*/  IADD3 R27, PT, PT, R12, -R9, RZ ;  /* 0x800000090c1b7210 */ /* 0x001fc60007ffe0ff */
[----:B------:R-:W0:Y:S01]  /*0450*/  LDS.128 R8, [R5+0x10] ;  /* 0x0000100005087984 */ /* 0x000e220000000c00 */
[----:B-1----:R-:W-:Y:S01]  /*0460*/  IADD3 R13, PT, PT, -R24, R13, RZ ;  /* 0x0000000d180d7210 */ /* 0x002fe20007ffe1ff */
[----:B------:R-:W-:Y:S02]  /*0470*/  IMAD R20, R27, R27, R20 ;  /* 0x0000001b1b147224 */ /* 0x000fe400078e0214 */
[----:B------:R-:W1:Y:S01]  /*0480*/  LDS R24, [R2+0x140] ;  /* 0x0001400002187984 */ /* 0x000e620000000800 */
[----:B--2---:R-:W-:Y:S02]  /*0490*/  IMAD.IADD R21, R14, 0x1, -R21 ;  /* 0x000000010e157824 */ /* 0x004fe400078e0a15 */
[----:B------:R-:W-:Y:S01]  /*04a0*/  IMAD R20, R13, R13, R20 ;  /* 0x0000000d0d147224 */ /* 0x000fe200078e0214 */
[----:B------:R-:W2:Y:S01]  /*04b0*/  LDS R27, [R2+0x180] ;  /* 0x00018000021b7984 */ /* 0x000ea20000000800 */
[----:B---3--:R-:W-:Y:S02]  /*04c0*/  IADD3 R15, PT, PT, -R26, R15, RZ ;  /* 0x0000000f1a0f7210 */ /* 0x008fe40007ffe1ff */
[----:B------:R-:W-:Y:S01]  /*04d0*/  IMAD R20, R21, R21, R20 ;  /* 0x0000001515147224 */ /* 0x000fe200078e0214 */
[----:B------:R-:W3:Y:S03]  /*04e0*/  LDS R26, [R2+0x1c0] ;  /* 0x0001c000021a7984 */ /* 0x000ee60000000800 */
[----:B------:R-:W-:-:S02]  /*04f0*/  IMAD R20, R15, R15, R20 ;  /* 0x0000000f0f147224 */ /* 0x000fc400078e0214 */
[----:B------:R-:W-:Y:S01]  /*0500*/  LDS.128 R12, [R5+0x20] ;  /* 0x00002000050c7984 */ /* 0x000fe20000000c00 */
[----:B0-----:R-:W-:-:S03]  /*0510*/  IADD3 R21, PT, PT, R8, -R25, RZ ;  /* 0x8000001908157210 */ /* 0x001fc60007ffe0ff */
[----:B------:R-:W0:Y:S01]  /*0520*/  LDS R25, [R2+0x200] ;  /* 0x0002000002197984 */ /* 0x000e220000000800 */
[----:B-1----:R-:W-:Y:S02]  /*0530*/  IMAD.IADD R9, R9, 0x1, -R24 ;  /* 0x0000000109097824 */ /* 0x002fe400078e0a18 */
[----:B------:R-:W-:Y:S01]  /*0540*/  IMAD R8, R21, R21, R20 ;  /* 0x0000001515087224 */ /* 0x000fe200078e0214 */
[----:B------:R-:W-:Y:S01]  /*0550*/  LDS R24, [R2+0x340] ;  /* 0x0003400002187984 */ /* 0x000fe20000000800 */
[----:B--2---:R-:W-:Y:S02]  /*0560*/  IADD3 R27, PT, PT, -R27, R10, RZ ;  /* 0x0000000a1b1b7210 */ /* 0x004fe40007ffe1ff */
[----:B------:R-:W-:Y:S01]  /*0570*/  IMAD R8, R9, R9, R8 ;  /* 0x0000000909087224 */ /* 0x000fe200078e0208 */
[----:B------:R-:W1:Y:S01]  /*0580*/  LDS R20, [R2+0x240] ;  /* 0x0002400002147984 */ /* 0x000e620000000800 */
[----:B---3--:R-:W-:Y:S02]  /*0590*/  IADD3 R11, PT, PT, -R26, R11, RZ ;  /* 0x0000000b1a0b7210 */ /* 0x008fe40007ffe1ff */
[----:B------:R-:W-:Y:S01]  /*05a0*/  IMAD R8, R27, R27, R8 ;  /* 0x0000001b1b087224 */ /* 0x000fe200078e0208 */
[----:B------:R-:W2:Y:S03]  /*05b0*/  LDS R21, [R2+0x280] ;  /* 0x0002800002157984 */ /* 0x000ea60000000800 */
[----:B------:R-:W-:-:S02]  /*05c0*/  IMAD R8, R11, R11, R8 ;  /* 0x0000000b0b087224 */ /* 0x000fc400078e0208 */
[----:B0-----:R-:W-:Y:S02]  /*05d0*/  IMAD.IADD R25, R12, 0x1, -R25 ;  /* 0x000000010c197824 */ /* 0x001fe400078e0a19 */
[----:B------:R-:W0:Y:S02]  /*05e0*/  LDS R12, [R2+0x2c0] ;  /* 0x0002c000020c7984 */ /* 0x000e240000000800 */
[----:B------:R-:W-:Y:S02]  /*05f0*/  IMAD R26, R25, R25, R8 ;  /* 0x00000019191a7224 */ /* 0x000fe400078e0208 */
[----:B------:R-:W-:Y:S01]  /*0600*/  LDS R25, [R2+0x300] ;  /* 0x0003000002197984 */ /* 0x000fe20000000800 */
[----:B-1----:R-:W-:-:S03]  /*0610*/  IADD3 R27, PT, PT, -R20, R13, RZ ;  /* 0x0000000d141b7210 */ /* 0x002fc60007ffe1ff */
[----:B------:R-:W1:Y:S01]  /*0620*/  LDS.128 R8, [R5+0x30] ;  /* 0x0000300005087984 */ /* 0x000e620000000c00 */
[----:B--2---:R-:W-:-:S03]  /*0630*/  IADD3 R21, PT, PT, -R21, R14, RZ ;  /* 0x0000000e15157210 */ /* 0x004fc60007ffe1ff */
[----:B------:R-:W2:Y:S01]  /*0640*/  LDS R13, [R2+0x380] ;  /* 0x00038000020d7984 */ /* 0x000ea20000000800 */
[----:B------:R-:W-:-:S03]  /*0650*/  IMAD R26, R27, R27, R26 ;  /* 0x0000001b1b1a7224 */ /* 0x000fc600078e021a */
[----:B------:R-:W3:Y:S01]  /*0660*/  LDS R14, [R2+0x3c0] ;  /* 0x0003c000020e7984 */ /* 0x000ee20000000800 */
[----:B------:R-:W-:Y:S02]  /*0670*/  IMAD R26, R21, R21, R26 ;  /* 0x00000015151a7224 */ /* 0x000fe400078e021a */
[----:B0-----:R-:W-:-:S04]  /*0680*/  IMAD.IADD R15, R15, 0x1, -R12 ;  /* 0x000000010f0f7824 */ /* 0x001fc800078e0a0c */
[----:B------:R-:W-:Y:S01]  /*0690*/  IMAD R26, R15, R15, R26 ;  /* 0x0000000f0f1a7224 */ /* 0x000fe200078e021a */
[----:B-1----:R-:W-:Y:S02]  /*06a0*/  IADD3 R25, PT, PT, R8, -R25, RZ ;  /* 0x8000001908197210 */ /* 0x002fe40007ffe0ff */
[----:B------:R-:W-:Y:S01]  /*06b0*/  IADD3 R9, PT, PT, -R24, R9, RZ ;  /* 0x0000000918097210 */ /* 0x000fe20007ffe1ff */
[----:B--2---:R-:W-:Y:S02]  /*06c0*/  IMAD.IADD R13, R10, 0x1, -R13 ;  /* 0x000000010a0d7824 */ /* 0x004fe400078e0a0d */
[----:B------:R-:W-:Y:S01]  /*06d0*/  IMAD R26, R25, R25, R26 ;  /* 0x00000019191a7224 */ /* 0x000fe200078e021a */
[----:B---3--:R-:W-:-:S03]  /*06e0*/  IADD3 R11, PT, PT, -R14, R11, RZ ;  /* 0x0000000b0e0b7210 */ /* 0x008fc60007ffe1ff */
[----:B------:R-:W-:-:S04]  /*06f0*/  IMAD R26, R9, R9, R26 ;  /* 0x00000009091a7224 */ /* 0x000fc800078e021a */
[----:B------:R-:W-:-:S04]  /*0700*/  IMAD R26, R13, R13, R26 ;  /* 0x0000000d0d1a7224 */ /* 0x000fc800078e021a */
[----:B------:R-:W-:-:S07]  /*0710*/  IMAD R20, R11, R11, R26 ;  /* 0x0000000b0b147224 */ /* 0x000fce00078e021a */
.L_x_124:
[----:B------:R-:W-:Y:S05]  /*0720*/  BSYNC.RECONVERGENT B0 ;  /* 0x0000000000007941 */ /* 0x000fea0003800200 */
.L_x_123:
        /* <DEDUP_REMOVED lines=12> */
[----:B------:R-:W2:Y:S04]  /*07f0*/  LDS R26, [R2+0x40] ;  /* 0x00004000021a7984 */ /* 0x000ea80000000800 */
[----:B------:R-:W3:Y:S04]  /*0800*/  LDS R21, [R2+0x80] ;  /* 0x0000800002157984 */ /* 0x000ee80000000800 */
[----:B------:R-:W4:Y:S04]  /*0810*/  LDS R24, [R2+0xc0] ;  /* 0x0000c00002187984 */ /* 0x000f280000000800 */
[----:B------:R-:W-:Y:S04]  /*0820*/  LDS R23, [R2+0x100] ;  /* 0x0001000002177984 */ /* 0x000fe80000000800 */
[----:B0-----:R-:W0:Y:S04]  /*0830*/  LDS.128 R8, [R5+0x10] ;  /* 0x0000100005087984 */ /* 0x001e280000000c00 */
[----:B------:R-:W5:Y:S01]  /*0840*/  LDS R22, [R2+0x140] ;  /* 0x0001400002167984 */ /* 0x000f620000000800 */
[----:B-1----:R-:W-:Y:S01]  /*0850*/  IADD3 R25, PT, PT, R12, -R25, RZ ;  /* 0x800000190c197210 */ /* 0x002fe20007ffe0ff */
[----:B--2---:R-:W-:-:S04]  /*0860*/  IMAD.IADD R13, R13, 0x1, -R26 ;  /* 0x000000010d0d7824 */ /* 0x004fc800078e0a1a */
[----:B------:R-:W-:Y:S02]  /*0870*/  IMAD R12, R25, R25, R20 ;  /* 0x00000019190c7224 */ /* 0x000fe400078e0214 */
[----:B------:R-:W1:Y:S01]  /*0880*/  LDS R25, [R2+0x180] ;  /* 0x0001800002197984 */ /* 0x000e620000000800 */
[----:B---3--:R-:W-:Y:S01]  /*0890*/  IADD3 R21, PT, PT, -R21, R14, RZ ;  /* 0x0000000e15157210 */ /* 0x008fe20007ffe1ff */
[----:B------:R-:W-:Y:S02]  /*08a0*/  IMAD R12, R13, R13, R12 ;  /* 0x0000000d0d0c7224 */ /* 0x000fe400078e020c */
[----:B------:R-:W2:Y:S01]  /*08b0*/  LDS R20, [R2+0x1c0] ;  /* 0x0001c00002147984 */ /* 0x000ea20000000800 */
[----:B----4-:R-:W-:Y:S01]  /*08c0*/  IADD3 R27, PT, PT, -R24, R15, RZ ;  /* 0x0000000f181b7210 */ /* 0x010fe20007ffe1ff */
[----:B------:R-:W-:Y:S02]  /*08d0*/  IMAD R26, R21, R21, R12 ;  /* 0x00000015151a7224 */ /* 0x000fe400078e020c */
[----:B------:R-:W-:Y:S02]  /*08e0*/  LDS R21, [R2+0x200] ;  /* 0x0002000002157984 */ /* 0x000fe40000000800 */
[----:B------:R-:W-:-:S02]  /*08f0*/  IMAD R26, R27, R27, R26 ;  /* 0x0000001b1b1a7224 */ /* 0x000fc400078e021a */
[----:B------:R-:W3:Y:S01]  /*0900*/  LDS.128 R12, [R5+0x20] ;  /* 0x00002000050c7984 */ /* 0x000ee20000000c00 */
[----:B0-----:R-:W-:Y:S01]  /*0910*/  IMAD.IADD R23, R8, 0x1, -R23 ;  /* 0x0000000108177824 */ /* 0x001fe200078e0a17 */
[----:B-----5:R-:W-:-:S03]  /*0920*/  IADD3 R9, PT, PT, -R22, R9, RZ ;  /* 0x0000000916097210 */ /* 0x020fc60007ffe1ff */
[----:B------:R-:W-:Y:S01]  /*0930*/  IMAD R26, R23, R23, R26 ;  /* 0x00000017171a7224 */ /* 0x000fe200078e021a */
[----:B------:R-:W0:Y:S03]  /*0940*/  LDS R24, [R2+0x240] ;  /* 0x0002400002187984 */ /* 0x000e260000000800 */
[----:B------:R-:W-:Y:S01]  /*0950*/  IMAD R26, R9, R9, R26 ;  /* 0x00000009091a7224 */ /* 0x000fe200078e021a */
[----:B------:R-:W4:Y:S04]  /*0960*/  LDS R23, [R2+0x280] ;  /* 0x0002800002177984 */ /* 0x000f280000000800 */
[----:B------:R-:W-:Y:S01]  /*0970*/  LDS R22, [R2+0x340] ;  /* 0x0003400002167984 */ /* 0x000fe20000000800 */
[----:B-1----:R-:W-:Y:S01]  /*0980*/  IADD3 R25, PT, PT, -R25, R10, RZ ;  /* 0x0000000a19197210 */ /* 0x002fe20007ffe1ff */
[----:B--2---:R-:W-:-:S04]  /*0990*/  IMAD.IADD R11, R11, 0x1, -R20 ;  /* 0x000000010b0b7824 */ /* 0x004fc800078e0a14 */
[----:B------:R-:W-:Y:S01]  /*09a0*/  IMAD R26, R25, R25, R26 ;  /* 0x00000019191a7224 */ /* 0x000fe200078e021a */
[----:B------:R-:W1:Y:S03]  /*09b0*/  LDS R20, [R2+0x2c0] ;  /* 0x0002c00002147984 */ /* 0x000e660000000800 */
[----:B------:R-:W-:Y:S01]  /*09c0*/  IMAD R26, R11, R11, R26 ;  /* 0x0000000b0b1a7224 */ /* 0x000fe200078e021a */
[----:B------:R-:W-:Y:S01]  /*09d0*/  LDS R25, [R2+0x300] ;  /* 0x0003000002197984 */ /* 0x000fe20000000800 */
[----:B---3--:R-:W-:-:S03]  /*09e0*/  IADD3 R27, PT, PT, R12, -R21, RZ ;  /* 0x800000150c1b7210 */ /* 0x008fc60007ffe0ff */
[----:B------:R-:W2:Y:S02]  /*09f0*/  LDS.128 R8, [R5+0x30] ;  /* 0x0000300005087984 */ /* 0x000ea40000000c00 */
[----:B------:R-:W-:Y:S01]  /*0a00*/  IMAD R26, R27, R27, R26 ;  /* 0x0000001b1b1a7224 */ /* 0x000fe200078e021a */
[----:B0-----:R-:W-:Y:S01]  /*0a10*/  IADD3 R13, PT, PT, -R24, R13, RZ ;  /* 0x0000000d180d7210 */ /* 0x001fe20007ffe1ff */
[----:B------:R-:W0:Y:S01]  /*0a20*/  LDS R21, [R2+0x380] ;  /* 0x0003800002157984 */ /* 0x000e220000000800 */
[----:B----4-:R-:W-:-:S03]  /*0a30*/  IMAD.IADD R23, R14, 0x1, -R23 ;  /* 0x000000010e177824 */ /* 0x010fc600078e0a17 */
[----:B------:R-:W3:Y:S01]  /*0a40*/  LDS R12, [R2+0x3c0] ;  /* 0x0003c000020c7984 */ /* 0x000ee20000000800 */
[----:B------:R-:W-:-:S04]  /*0a50*/  IMAD R26, R13, R13, R26 ;  /* 0x0000000d0d1a7224 */ /* 0x000fc800078e021a */
[----:B------:R-:W-:Y:S01]  /*0a60*/  IMAD R26, R23, R23, R26 ;  /* 0x00000017171a7224 */ /* 0x000fe200078e021a */
[----:B-1----:R-:W-:-:S05]  /*0a70*/  IADD3 R15, PT, PT, -R20, R15, RZ ;  /* 0x0000000f140f7210 */ /* 0x002fca0007ffe1ff */
[----:B------:R-:W-:Y:S01]  /*0a80*/  IMAD R26, R15, R15, R26 ;  /* 0x0000000f0f1a7224 */ /* 0x000fe200078e021a */
[----:B--2---:R-:W-:Y:S02]  /*0a90*/  IADD3 R25, PT, PT, R8, -R25, RZ ;  /* 0x8000001908197210 */ /* 0x004fe40007ffe0ff */
[----:B------:R-:W-:Y:S01]  /*0aa0*/  IADD3 R9, PT, PT, -R22, R9, RZ ;  /* 0x0000000916097210 */ /* 0x000fe20007ffe1ff */
[----:B0-----:R-:W-:Y:S02]  /*0ab0*/  IMAD.IADD R21, R10, 0x1, -R21 ;  /* 0x000000010a157824 */ /* 0x001fe400078e0a15 */
[----:B------:R-:W-:Y:S01]  /*0ac0*/  IMAD R26, R25, R25, R26 ;  /* 0x00000019191a7224 */ /* 0x000fe200078e021a */
[----:B---3--:R-:W-:-:S03]  /*0ad0*/  IADD3 R11, PT, PT, -R12, R11, RZ ;  /* 0x0000000b0c0b7210 */ /* 0x008fc60007ffe1ff */
[----:B------:R-:W-:-:S04]  /*0ae0*/  IMAD R26, R9, R9, R26 ;  /* 0x00000009091a7224 */ /* 0x000fc800078e021a */
[----:B------:R-:W-:-:S04]  /*0af0*/  IMAD R26, R21, R21, R26 ;  /* 0x00000015151a7224 */ /* 0x000fc800078e021a */
[----:B------:R-:W-:-:S07]  /*0b00*/  IMAD R20, R11, R11, R26 ;  /* 0x0000000b0b147224 */ /* 0x000fce00078e021a */
.L_x_126:
[----:B------:R-:W-:Y:S05]  /*0b10*/  BSYNC.RECONVERGENT B0 ;  /* 0x0000000000007941 */ /* 0x000fea0003800200 */
.L_x_125:
[----:B------:R-:W-:Y:S01]  /*0b20*/  BAR.SYNC.DEFER_BLOCKING 0x0 ;  /* 0x0000000000007b1d */ /* 0x000fe20000010000 */
[----:B------:R-:W-:Y:S02]  /*0b30*/  IADD3 R16, P1, PT, R16, 0x80, RZ ;  /* 0x0000008010107810 */ /* 0x000fe40007f3e0ff */
[----:B------:R-:W-:Y:S02]  /*0b40*/  IADD3 R0, PT, PT, R0, 0x20, RZ ;  /* 0x0000002000007810 */ /* 0x000fe40007ffe0ff */
[----:B------:R-:W-:Y:S01]  /*0b50*/  IADD3.X R17, PT, PT, RZ, R17, RZ, P1, !PT ;  /* 0x00000011ff117210 */ /* 0x000fe20000ffe4ff */
[----:B------:R-:W-:Y:S08]  /*0b60*/  BRA.U !UP0, `(.L_x_127) ;  /* 0xfffffff508f87547 */ /* 0x000ff0000b83ffff */
[----:B0-----:R-:W0:Y:S01]  /*0b70*/  @!P0 LDC.64 R4, c[0x0][0x388] ;  /* 0x0000e200ff048b82 */ /* 0x001e220000000a00 */
[----:B------:R-:W-:Y:S01]  /*0b80*/  @!P0 IMAD R3, R6, 0x1000, R7 ;  /* 0x0000100006038824 */ /* 0x000fe200078e0207 */
[----:B------:R-:W-:-:S03]  /*0b90*/  @!P0 LEA R9, R7, R6, 0xc ;  /* 0x0000000607098211 */ /* 0x000fc600078e60ff */
[----:B0-----:R-:W-:-:S04]  /*0ba0*/  @!P0 IMAD.WIDE R2, R3, 0x4, R4 ;  /* 0x0000000403028825 */ /* 0x001fc800078e0204 */
        /* <DEDUP_REMOVED lines=12> */
.L_x_128:
        /* <DEDUP_REMOVED lines=9> */
.L_x_139:


//--------------------- .text._Z15distances_smallPiS_ --------------------------
	.section	.text._Z15distances_smallPiS_,"ax",@progbits
	.align	128
        .global         _Z15distances_smallPiS_
        .type           _Z15distances_smallPiS_,@function
        .size           _Z15distances_smallPiS_,(.L_x_140 - _Z15distances_smallPiS_)
        .other          _Z15distances_smallPiS_,@"STO_CUDA_ENTRY STV_DEFAULT"
_Z15distances_smallPiS_:
.text._Z15distances_smallPiS_:
[----:B------:R-:W-:Y:S01]  /*0000*/  LDC R1, c[0x0][0x37c] ;  /* 0x0000df00ff017b82 */ /* 0x000fe20000000800 */
[----:B------:R-:W0:Y:S07]  /*0010*/  S2R R6, SR_CTAID.Z ;  /* 0x0000000000067919 */ /* 0x000e2e0000002700 */
[----:B------:R-:W-:Y:S01]  /*0020*/  S2UR UR9, SR_CTAID.X ;  /* 0x00000000000979c3 */ /* 0x000fe20000002500 */
[----:B------:R-:W1:Y:S01]  /*0030*/  LDCU.64 UR6, c[0x0][0x380] ;  /* 0x00007000ff0677ac */ /* 0x000e620008000a00 */
[----:B------:R-:W-:Y:S01]  /*0040*/  HFMA2 R20, -RZ, RZ, 0, 0 ;  /* 0x00000000ff147431 */ /* 0x000fe200000001ff */
[----:B------:R-:W2:Y:S01]  /*0050*/  S2R R8, SR_TID.Y ;  /* 0x0000000000087919 */ /* 0x000ea20000002200 */
[----:B------:R-:W-:Y:S01]  /*0060*/  UMOV UR4, 0x400 ;  /* 0x0000040000047882 */ /* 0x000fe20000000000 */
[----:B------:R-:W3:Y:S01]  /*0070*/  LDCU.64 UR10, c[0x0][0x358] ;  /* 0x00006b00ff0a77ac */ /* 0x000ee20008000a00 */
[----:B------:R-:W4:Y:S02]  /*0080*/  S2R R4, SR_TID.Z ;  /* 0x0000000000047919 */ /* 0x000f240000002300 */
[----:B------:R-:W5:Y:S01]  /*0090*/  S2UR UR5, SR_CgaCtaId ;  /* 0x00000000000579c3 */ /* 0x000f620000008800 */
[----:B------:R-:W3:Y:S01]  /*00a0*/  S2R R7, SR_CTAID.Y ;  /* 0x0000000000077919 */ /* 0x000ee20000002600 */
[----:B------:R-:W3:Y:S01]  /*00b0*/  S2R R11, SR_TID.X ;  /* 0x00000000000b7919 */ /* 0x000ee20000002100 */
[----:B-1----:R-:W-:-:S04]  /*00c0*/  UIADD3 UR6, UP0, UPT, UR6, 0x40, URZ ;  /* 0x0000004006067890 */ /* 0x002fc8000ff1e0ff */
[----:B------:R-:W-:Y:S02]  /*00d0*/  UIADD3.X UR7, UPT, UPT, URZ, UR7, URZ, UP0, !UPT ;  /* 0x00000007ff077290 */ /* 0x000fe400087fe4ff */
[----:B------:R-:W-:-:S04]  /*00e0*/  IMAD.U32 R18, RZ, RZ, UR6 ;  /* 0x00000006ff127e24 */ /* 0x000fc8000f8e00ff */
[----:B------:R-:W-:Y:S01]  /*00f0*/  IMAD.U32 R19, RZ, RZ, UR7 ;  /* 0x00000007ff137e24 */ /* 0x000fe2000f8e00ff */
[C---:B0-----:R-:W-:Y:S01]  /*0100*/  SHF.L.U32 R0, R6.reuse, 0x5, RZ ;  /* 0x0000000506007819 */ /* 0x041fe200000006ff */
[----:B-----5:R-:W-:Y:S01]  /*0110*/  ULEA UR8, UR5, UR4, 0x18 ;  /* 0x0000000405087291 */ /* 0x020fe2000f8ec0ff */
[----:B------:R-:W-:Y:S01]  /*0120*/  LOP3.LUT R3, R6, 0x1, RZ, 0xc0, !PT ;  /* 0x0000000106037812 */ /* 0x000fe200078ec0ff */
[----:B------:R-:W-:Y:S01]  /*0130*/  UIADD3 UR4, UPT, UPT, UR4, 0x400, URZ ;  /* 0x0000040004047890 */ /* 0x000fe2000fffe0ff */
[----:B------:R-:W-:Y:S02]  /*0140*/  LOP3.LUT R2, R0, 0x20, RZ, 0xc0, !PT ;  /* 0x0000002000027812 */ /* 0x000fe400078ec0ff */
[----:B--2---:R-:W-:Y:S01]  /*0150*/  LEA R3, R3, R8, 0x9 ;  /* 0x0000000803037211 */ /* 0x004fe200078e48ff */
[----:B------:R-:W-:Y:S01]  /*0160*/  ULEA UR4, UR5, UR4, 0x18 ;  /* 0x0000000405047291 */ /* 0x000fe2000f8ec0ff */
[----:B----4-:R-:W-:Y:S01]  /*0170*/  IMAD.SHL.U32 R0, R4, 0x8, RZ ;  /* 0x0000000804007824 */ /* 0x010fe200078e00ff */
[----:B---3--:R-:W-:-:S02]  /*0180*/  IADD3 R5, PT, PT, R2, R7, RZ ;  /* 0x0000000702057210 */ /* 0x008fc40007ffe0ff */
[----:B------:R-:W-:Y:S01]  /*0190*/  LEA R7, R7, R3, 0x4 ;  /* 0x0000000307077211 */ /* 0x000fe200078e20ff */
[----:B------:R-:W-:Y:S01]  /*01a0*/  IMAD.SHL.U32 R3, R6, 0x10, RZ ;  /* 0x0000001006037824 */ /* 0x000fe200078e00ff */
[----:B------:R-:W-:Y:S02]  /*01b0*/  LOP3.LUT R2, R0, 0x8, RZ, 0xc0, !PT ;  /* 0x0000000800027812 */ /* 0x000fe400078ec0ff */
[----:B------:R-:W-:Y:S02]  /*01c0*/  SHF.L.U32 R0, R4, 0x2, RZ ;  /* 0x0000000204007819 */ /* 0x000fe400000006ff */
[----:B------:R-:W-:Y:S02]  /*01d0*/  LOP3.LUT R3, R3, 0xfffe0, RZ, 0xc0, !PT ;  /* 0x000fffe003037812 */ /* 0x000fe400078ec0ff */
[----:B------:R-:W-:Y:S02]  /*01e0*/  IADD3 R7, PT, PT, R2, R7, RZ ;  /* 0x0000000702077210 */ /* 0x000fe40007ffe0ff */
[----:B------:R-:W-:Y:S01]  /*01f0*/  LOP3.LUT R0, R0, 0xf8, RZ, 0xc0, !PT ;  /* 0x000000f800007812 */ /* 0x000fe200078ec0ff */
[----:B------:R-:W-:Y:S01]  /*0200*/  VIADD R6, R3, UR9 ;  /* 0x0000000903067c36 */ /* 0x000fe20008000000 */
[----:B------:R-:W-:-:S02]  /*0210*/  LEA R3, R7, R11, 0x8 ;  /* 0x0000000b07037211 */ /* 0x000fc400078e40ff */
[----:B------:R-:W-:Y:S02]  /*0220*/  IADD3 R11, PT, PT, R0, R11, RZ ;  /* 0x0000000b000b7210 */ /* 0x000fe40007ffe0ff */
[-C--:B------:R-:W-:Y:S02]  /*0230*/  IADD3 R4, PT, PT, R2, R8.reuse, RZ ;  /* 0x0000000802047210 */ /* 0x080fe40007ffe0ff */
[----:B------:R-:W-:Y:S02]  /*0240*/  LEA R7, R6, R11, 0x4 ;  /* 0x0000000b06077211 */ /* 0x000fe400078e20ff */
[----:B------:R-:W-:Y:S01]  /*0250*/  IADD3 R3, PT, PT, R0, R3, RZ ;  /* 0x0000000300037210 */ /* 0x000fe20007ffe0ff */
[----:B------:R-:W-:Y:S01]  /*0260*/  IMAD R6, R5, 0x10, R4 ;  /* 0x0000001005067824 */ /* 0x000fe200078e0204 */
[----:B------:R-:W-:Y:S02]  /*0270*/  LEA R13, R7, R8, 0x8 ;  /* 0x00000008070d7211 */ /* 0x000fe400078e40ff */
[----:B------:R-:W-:Y:S01]  /*0280*/  LEA R5, R11, UR8, 0x6 ;  /* 0x000000080b057c11 */ /* 0x000fe2000f8e30ff */
[----:B------:R-:W-:Y:S01]  /*0290*/  IMAD.WIDE.U32 R8, R3, 0x4, R18 ;  /* 0x0000000403087825 */ /* 0x000fe200078e0012 */
[----:B------:R-:W-:-:S02]  /*02a0*/  IADD3 R0, PT, PT, R2, R13, RZ ;  /* 0x0000000d02007210 */ /* 0x000fc40007ffe0ff */
[C---:B------:R-:W-:Y:S01]  /*02b0*/  LEA R2, R4.reuse, UR4, 0x2 ;  /* 0x0000000404027c11 */ /* 0x040fe2000f8e10ff */
[----:B------:R-:W-:Y:S01]  /*02c0*/  IMAD.MOV.U32 R17, RZ, RZ, R9 ;  /* 0x000000ffff117224 */ /* 0x000fe200078e0009 */
[----:B------:R-:W-:Y:S01]  /*02d0*/  LEA R3, R4, R5, 0x2 ;  /* 0x0000000504037211 */ /* 0x000fe200078e10ff */
[----:B------:R-:W-:Y:S01]  /*02e0*/  UMOV UR4, URZ ;  /* 0x000000ff00047c82 */ /* 0x000fe20008000000 */
[----:B------:R-:W-:Y:S01]  /*02f0*/  ISETP.GE.AND P0, PT, R7, R6, PT ;  /* 0x000000060700720c */ /* 0x000fe20003f06270 */
[----:B------:R-:W-:Y:S01]  /*0300*/  IMAD R4, R11, 0x40, R2 ;  /* 0x000000400b047824 */ /* 0x000fe200078e0202 */
[----:B------:R-:W-:-:S11]  /*0310*/  MOV R16, R8 ;  /* 0x0000000800107202 */ /* 0x000fd60000000f00 */
.L_x_133:
        /* <DEDUP_REMOVED lines=61> */
.L_x_130:
[----:B------:R-:W-:Y:S05]  /*06f0*/  BSYNC.RECONVERGENT B0 ;  /* 0x0000000000007941 */ /* 0x000fea0003800200 */
.L_x_129:
        /* <DEDUP_REMOVED lines=18> */
[----:B-1----:R-:W-:-:S02]  /*0820*/  IADD3 R25, PT, PT, R12, -R25, RZ ;  /* 0x800000190c197210 */ /* 0x002fc40007ffe0ff */
[----:B--2---:R-:W-:-:S03]  /*0830*/  IADD3 R13, PT, PT, -R26, R13, RZ ;  /* 0x0000000d1a0d7210 */ /* 0x004fc60007ffe1ff */
[----:B------:R-:W-:Y:S02]  /*0840*/  IMAD R12, R25, R25, R20 ;  /* 0x00000019190c7224 */ /* 0x000fe400078e0214 */
[----:B------:R-:W1:Y:S01]  /*0850*/  LDS R25, [R2+0x180] ;  /* 0x0001800002197984 */ /* 0x000e620000000800 */
[----:B---3--:R-:W-:Y:S02]  /*0860*/  IMAD.IADD R21, R14, 0x1, -R21 ;  /* 0x000000010e157824 */ /* 0x008fe400078e0a15 */
[----:B------:R-:W-:Y:S01]  /*0870*/  IMAD R12, R13, R13, R12 ;  /* 0x0000000d0d0c7224 */ /* 0x000fe200078e020c */
[----:B------:R-:W2:Y:S01]  /*0880*/  LDS R20, [R2+0x1c0] ;  /* 0x0001c00002147984 */ /* 0x000ea20000000800 */
[----:B----4-:R-:W-:Y:S02]  /*0890*/  IADD3 R27, PT, PT, -R24, R15, RZ ;  /* 0x0000000f181b7210 */ /* 0x010fe40007ffe1ff */
[----:B------:R-:W-:Y:S01]  /*08a0*/  IMAD R26, R21, R21, R12 ;  /* 0x00000015151a7224 */ /* 0x000fe200078e020c */
[----:B------:R-:W-:Y:S03]  /*08b0*/  LDS R24, [R2+0x240] ;  /* 0x0002400002187984 */ /* 0x000fe60000000800 */
[----:B------:R-:W-:Y:S01]  /*08c0*/  IMAD R26, R27, R27, R26 ;  /* 0x0000001b1b1a7224 */ /* 0x000fe200078e021a */
[----:B------:R-:W-:Y:S01]  /*08d0*/  LDS R21, [R2+0x200] ;  /* 0x0002000002157984 */ /* 0x000fe20000000800 */
[----:B0-----:R-:W-:-:S03]  /*08e0*/  IADD3 R23, PT, PT, R8, -R23, RZ ;  /* 0x8000001708177210 */ /* 0x001fc60007ffe0ff */
[----:B------:R-:W0:Y:S01]  /*08f0*/  LDS.128 R12, [R5+0x20] ;  /* 0x00002000050c7984 */ /* 0x000e220000000c00 */
[----:B-----5:R-:W-:Y:S01]  /*0900*/  IADD3 R9, PT, PT, -R22, R9, RZ ;  /* 0x0000000916097210 */ /* 0x020fe20007ffe1ff */
[----:B------:R-:W-:Y:S02]  /*0910*/  IMAD R26, R23, R23, R26 ;  /* 0x00000017171a7224 */ /* 0x000fe400078e021a */
[----:B------:R-:W3:Y:S02]  /*0920*/  LDS R23, [R2+0x280] ;  /* 0x0002800002177984 */ /* 0x000ee40000000800 */
[----:B------:R-:W-:Y:S02]  /*0930*/  IMAD R26, R9, R9, R26 ;  /* 0x00000009091a7224 */ /* 0x000fe400078e021a */
[----:B------:R-:W-:Y:S01]  /*0940*/  LDS R22, [R2+0x340] ;  /* 0x0003400002167984 */ /* 0x000fe20000000800 */
[----:B-1----:R-:W-:Y:S01]  /*0950*/  IMAD.IADD R25, R10, 0x1, -R25 ;  /* 0x000000010a197824 */ /* 0x002fe200078e0a19 */
[----:B--2---:R-:W-:-:S03]  /*0960*/  IADD3 R11, PT, PT, -R20, R11, RZ ;  /* 0x0000000b140b7210 */ /* 0x004fc60007ffe1ff */
[----:B------:R-:W-:Y:S01]  /*0970*/  IMAD R26, R25, R25, R26 ;  /* 0x00000019191a7224 */ /* 0x000fe200078e021a */
[----:B------:R-:W1:Y:S03]  /*0980*/  LDS R20, [R2+0x2c0] ;  /* 0x0002c00002147984 */ /* 0x000e660000000800 */
[----:B------:R-:W-:Y:S01]  /*0990*/  IMAD R26, R11, R11, R26 ;  /* 0x0000000b0b1a7224 */ /* 0x000fe200078e021a */
[----:B------:R-:W-:Y:S04]  /*09a0*/  LDS R25, [R2+0x300] ;  /* 0x0003000002197984 */ /* 0x000fe80000000800 */
[----:B------:R-:W2:Y:S01]  /*09b0*/  LDS.128 R8, [R5+0x30] ;  /* 0x0000300005087984 */ /* 0x000ea20000000c00 */
[----:B0-----:R-:W-:-:S03]  /*09c0*/  IADD3 R27, PT, PT, R12, -R21, RZ ;  /* 0x800000150c1b7210 */ /* 0x001fc60007ffe0ff */
[----:B------:R-:W0:Y:S01]  /*09d0*/  LDS R21, [R2+0x380] ;  /* 0x0003800002157984 */ /* 0x000e220000000800 */
[----:B------:R-:W-:Y:S01]  /*09e0*/  IADD3 R13, PT, PT, -R24, R13, RZ ;  /* 0x0000000d180d7210 */ /* 0x000fe20007ffe1ff */
[----:B---3--:R-:W-:Y:S02]  /*09f0*/  IMAD.IADD R23, R14, 0x1, -R23 ;  /* 0x000000010e177824 */ /* 0x008fe400078e0a17 */
[----:B------:R-:W3:Y:S01]  /*0a00*/  LDS R12, [R2+0x3c0] ;  /* 0x0003c000020c7984 */ /* 0x000ee20000000800 */
[----:B------:R-:W-:-:S04]  /*0a10*/  IMAD R26, R27, R27, R26 ;  /* 0x0000001b1b1a7224 */ /* 0x000fc800078e021a */
        /* <DEDUP_REMOVED lines=12> */
.L_x_132:
[----:B------:R-:W-:Y:S05]  /*0ae0*/  BSYNC.RECONVERGENT B0 ;  /* 0x0000000000007941 */ /* 0x000fea0003800200 */
.L_x_131:
        /* <DEDUP_REMOVED lines=21> */
.L_x_134:
        /* <DEDUP_REMOVED lines=12> */
.L_x_140:


//--------------------- .nv.shared.reserved.0     --------------------------
	.section	.nv.shared.reserved.0,"aw",@nobits
	.weak		__nv_reservedSMEM_offset_0_alias
	.size		__nv_reservedSMEM_offset_0_alias, 0, 64
	.other		__nv_reservedSMEM_offset_0_alias,@"STO_CUDA_RESERVED_SHARED STV_DEFAULT"
__nv_reservedSMEM_offset_0_alias:
	.zero		0
	.zero		64


//--------------------- .nv.shared._Z15distances_largePiS_ --------------------------
	.section	.nv.shared._Z15distances_largePiS_,"aw",@nobits
	.sectionflags	@""
	.align	4
.nv.shared._Z15distances_largePiS_:
	.zero		3072


//--------------------- .nv.shared._Z16distances_middlePiS_ --------------------------
	.section	.nv.shared._Z16distances_middlePiS_,"aw",@nobits
	.sectionflags	@""
	.align	4
.nv.shared._Z16distances_middlePiS_:
	.zero		3072


//--------------------- .nv.shared._Z15distances_smallPiS_ --------------------------
	.section	.nv.shared._Z15distances_smallPiS_,"aw",@nobits
	.sectionflags	@""
	.align	4
.nv.shared._Z15distances_smallPiS_:
	.zero		3072


//--------------------- .nv.constant0._Z10sort_largePiS_ --------------------------
	.section	.nv.constant0._Z10sort_largePiS_,"a",@progbits
	.sectionflags	@""
	.align	4
.nv.constant0._Z10sort_largePiS_:
	.zero		912


//--------------------- .nv.constant0._Z11sort_middlePiS_ --------------------------
	.section	.nv.constant0._Z11sort_middlePiS_,"a",@progbits
	.sectionflags	@""
	.align	4
.nv.constant0._Z11sort_middlePiS_:
	.zero		912


//--------------------- .nv.constant0._Z10sort_smallPiS_ --------------------------
	.section	.nv.constant0._Z10sort_smallPiS_,"a",@progbits
	.sectionflags	@""
	.align	4
.nv.constant0._Z10sort_smallPiS_:
	.zero		912


//--------------------- .nv.constant0._Z15distances_largePiS_ --------------------------
	.section	.nv.constant0._Z15distances_largePiS_,"a",@progbits
	.sectionflags	@""
	.align	4
.nv.constant0._Z15distances_largePiS_:
	.zero		912


//--------------------- .nv.constant0._Z16distances_middlePiS_ --------------------------
	.section	.nv.constant0._Z16distances_middlePiS_,"a",@progbits
	.sectionflags	@""
	.align	4
.nv.constant0._Z16distances_middlePiS_:
	.zero		912


//--------------------- .nv.constant0._Z15distances_smallPiS_ --------------------------
	.section	.nv.constant0._Z15distances_smallPiS_,"a",@progbits
	.sectionflags	@""
	.align	4
.nv.constant0._Z15distances_smallPiS_:
	.zero		912


//--------------------- SYMBOLS --------------------------

	.type		.nv.reservedSmem.offset0,@object
	.size		.nv.reservedSmem.offset0,0x4
	.type		.nv.reservedSmem.cap,@object
	.size		.nv.reservedSmem.cap,0x4
